	.target	sm_90a

	.elftype	@"ET_EXEC"


//--------------------- .note.nv.tkinfo           --------------------------
	.section	.note.nv.tkinfo,"",@"SHT_NOTE"
	.sectionflags	@"SHF_NOTE_NV_TKINFO"
	.tkinfo
        /*0018*/ 	.word	0x00000002
        /*0030*/ 	.string	""
        /*0030*/ 	.string	"ptxas"
        /*0030*/ 	.string	"Cuda compilation tools, release 13.0, V13.0.88"
        /*0030*/ 	.string	"Build cuda_13.0.r13.0/compiler.36424714_0"
        /*0030*/ 	.string	"-arch sm_90a -m 64 "



//--------------------- .note.nv.cuinfo           --------------------------
	.section	.note.nv.cuinfo,"",@"SHT_NOTE"
	.sectionflags	@"SHF_NOTE_NV_CUINFO"
        /*0018*/ 	.short	0x0002
        /*001a*/ 	.short	0x005a
        /*001c*/ 	.short	0x0082
	.zero		2


//--------------------- .nv.info                  --------------------------
	.section	.nv.info,"",@"SHT_CUDA_INFO"
	.align	4


	//----- nvinfo : EIATTR_REGCOUNT
	.align		4
        /*0000*/ 	.byte	0x04, 0x2f
        /*0002*/ 	.short	(.L_15 - .L_14)
	.align		4
.L_14:
        /*0004*/ 	.word	index@(_ZN7cutlass13device_kernelINS_4gemm6kernel13GemmUniversalIN4cute5tupleIJiiiiEEENS1_10collective13CollectiveMmaINS1_34MainloopSm90TmaGmmaWarpSpecializedILi9ENS5_IJNS4_1CILi2EEESB_NSA_ILi1EEEEEENS1_35KernelTmaWarpSpecializedCooperativeEEENS5_IJNSA_ILi128EEENSA_ILi64EEESH_EEENS_10bfloat16_tENS5_IJlSC_lEEESJ_SK_NS4_8TiledMMAINS4_8MMA_AtomIJNS4_4SM904GMMA27MMA_64x64x16_F32BF16BF16_SSILNSO_5MajorE0ELSQ_0ELNSO_7ScaleInE1ELSR_1EEEEEENS4_6LayoutINS5_IJSB_SC_SC_EEENS5_IJSC_NSA_ILi0EEESW_EEEEENS5_IJNS4_10UnderscoreESZ_SZ_EEEEENS4_23SM90_TMA_LOAD_MULTICASTENS4_14ComposedLayoutINS4_7SwizzleILi3ELi4ELi3EEENS4_18smem_ptr_flag_bitsILi16EEENSU_INS5_IJNSA_ILi8EEESH_EEENS5_IJSH_SC_EEEEEEEvNS4_8identityES12_S1C_vS1D_EENS_8epilogue10collective6detail29Sm90TmaWarpSpecializedAdapterINS1G_15DefaultEpilogueISJ_SK_SK_NS1F_6thread17LinearCombinationISJ_Li1EffLNS1K_9ScaleType4KindE0ELNS_15FloatRoundStyleE2ESJ_EENS1_15EpilogueDefaultEEEEEvvEEEEvNT_6ParamsE)
        /*0008*/ 	.word	0x000000a8


	//----- nvinfo : EIATTR_FRAME_SIZE
	.align		4
.L_15:
        /*000c*/ 	.byte	0x04, 0x11
        /*000e*/ 	.short	(.L_17 - .L_16)
	.align		4
.L_16:
        /*0010*/ 	.word	index@(_ZN7cutlass13device_kernelINS_4gemm6kernel13GemmUniversalIN4cute5tupleIJiiiiEEENS1_10collective13CollectiveMmaINS1_34MainloopSm90TmaGmmaWarpSpecializedILi9ENS5_IJNS4_1CILi2EEESB_NSA_ILi1EEEEEENS1_35KernelTmaWarpSpecializedCooperativeEEENS5_IJNSA_ILi128EEENSA_ILi64EEESH_EEENS_10bfloat16_tENS5_IJlSC_lEEESJ_SK_NS4_8TiledMMAINS4_8MMA_AtomIJNS4_4SM904GMMA27MMA_64x64x16_F32BF16BF16_SSILNSO_5MajorE0ELSQ_0ELNSO_7ScaleInE1ELSR_1EEEEEENS4_6LayoutINS5_IJSB_SC_SC_EEENS5_IJSC_NSA_ILi0EEESW_EEEEENS5_IJNS4_10UnderscoreESZ_SZ_EEEEENS4_23SM90_TMA_LOAD_MULTICASTENS4_14ComposedLayoutINS4_7SwizzleILi3ELi4ELi3EEENS4_18smem_ptr_flag_bitsILi16EEENSU_INS5_IJNSA_ILi8EEESH_EEENS5_IJSH_SC_EEEEEEEvNS4_8identityES12_S1C_vS1D_EENS_8epilogue10collective6detail29Sm90TmaWarpSpecializedAdapterINS1G_15DefaultEpilogueISJ_SK_SK_NS1F_6thread17LinearCombinationISJ_Li1EffLNS1K_9ScaleType4KindE0ELNS_15FloatRoundStyleE2ESJ_EENS1_15EpilogueDefaultEEEEEvvEEEEvNT_6ParamsE)
        /*0014*/ 	.word	0x00000000


	//----- nvinfo : EIATTR_MIN_STACK_SIZE
	.align		4
.L_17:
        /*0018*/ 	.byte	0x04, 0x12
        /*001a*/ 	.short	(.L_19 - .L_18)
	.align		4
.L_18:
        /*001c*/ 	.word	index@(_ZN7cutlass13device_kernelINS_4gemm6kernel13GemmUniversalIN4cute5tupleIJiiiiEEENS1_10collective13CollectiveMmaINS1_34MainloopSm90TmaGmmaWarpSpecializedILi9ENS5_IJNS4_1CILi2EEESB_NSA_ILi1EEEEEENS1_35KernelTmaWarpSpecializedCooperativeEEENS5_IJNSA_ILi128EEENSA_ILi64EEESH_EEENS_10bfloat16_tENS5_IJlSC_lEEESJ_SK_NS4_8TiledMMAINS4_8MMA_AtomIJNS4_4SM904GMMA27MMA_64x64x16_F32BF16BF16_SSILNSO_5MajorE0ELSQ_0ELNSO_7ScaleInE1ELSR_1EEEEEENS4_6LayoutINS5_IJSB_SC_SC_EEENS5_IJSC_NSA_ILi0EEESW_EEEEENS5_IJNS4_10UnderscoreESZ_SZ_EEEEENS4_23SM90_TMA_LOAD_MULTICASTENS4_14ComposedLayoutINS4_7SwizzleILi3ELi4ELi3EEENS4_18smem_ptr_flag_bitsILi16EEENSU_INS5_IJNSA_ILi8EEESH_EEENS5_IJSH_SC_EEEEEEEvNS4_8identityES12_S1C_vS1D_EENS_8epilogue10collective6detail29Sm90TmaWarpSpecializedAdapterINS1G_15DefaultEpilogueISJ_SK_SK_NS1F_6thread17LinearCombinationISJ_Li1EffLNS1K_9ScaleType4KindE0ELNS_15FloatRoundStyleE2ESJ_EENS1_15EpilogueDefaultEEEEEvvEEEEvNT_6ParamsE)
        /*0020*/ 	.word	0x00000000
.L_19:


//--------------------- .nv.compat                --------------------------
	.section	.nv.compat,"",@"SHT_CUDA_COMPAT_INFO"
	.align	4
        /*0000*/ 	.byte	0x02, 0x09, 0x01, 0x00, 0x02, 0x02, 0x04, 0x00, 0x02, 0x05, 0x05, 0x00, 0x03, 0x07, 0x01, 0x01
        /*0010*/ 	.byte	0x02, 0x03, 0x01, 0x00, 0x02, 0x06, 0x01, 0x00, 0x04, 0x0b, 0x08, 0x00, 0x00, 0x00, 0x00, 0x00
        /*0020*/ 	.byte	0x00, 0x00, 0x00, 0x00


//--------------------- .nv.info._ZN7cutlass13device_kernelINS_4gemm6kernel13GemmUniversalIN4cute5tupleIJiiiiEEENS1_10collective13CollectiveMmaINS1_34MainloopSm90TmaGmmaWarpSpecializedILi9ENS5_IJNS4_1CILi2EEESB_NSA_ILi1EEEEEENS1_35KernelTmaWarpSpecializedCooperativeEEENS5_IJNSA_ILi128EEENSA_ILi64EEESH_EEENS_10bfloat16_tENS5_IJlSC_lEEESJ_SK_NS4_8TiledMMAINS4_8MMA_AtomIJNS4_4SM904GMMA27MMA_64x64x16_F32BF16BF16_SSILNSO_5MajorE0ELSQ_0ELNSO_7ScaleInE1ELSR_1EEEEEENS4_6LayoutINS5_IJSB_SC_SC_EEENS5_IJSC_NSA_ILi0EEESW_EEEEENS5_IJNS4_10UnderscoreESZ_SZ_EEEEENS4_23SM90_TMA_LOAD_MULTICASTENS4_14ComposedLayoutINS4_7SwizzleILi3ELi4ELi3EEENS4_18smem_ptr_flag_bitsILi16EEENSU_INS5_IJNSA_ILi8EEESH_EEENS5_IJSH_SC_EEEEEEEvNS4_8identityES12_S1C_vS1D_EENS_8epilogue10collective6detail29Sm90TmaWarpSpecializedAdapterINS1G_15DefaultEpilogueISJ_SK_SK_NS1F_6thread17LinearCombinationISJ_Li1EffLNS1K_9ScaleType4KindE0ELNS_15FloatRoundStyleE2ESJ_EENS1_15EpilogueDefaultEEEEEvvEEEEvNT_6ParamsE --------------------------
	.section	.nv.info._ZN7cutlass13device_kernelINS_4gemm6kernel13GemmUniversalIN4cute5tupleIJiiiiEEENS1_10collective13CollectiveMmaINS1_34MainloopSm90TmaGmmaWarpSpecializedILi9ENS5_IJNS4_1CILi2EEESB_NSA_ILi1EEEEEENS1_35KernelTmaWarpSpecializedCooperativeEEENS5_IJNSA_ILi128EEENSA_ILi64EEESH_EEENS_10bfloat16_tENS5_IJlSC_lEEESJ_SK_NS4_8TiledMMAINS4_8MMA_AtomIJNS4_4SM904GMMA27MMA_64x64x16_F32BF16BF16_SSILNSO_5MajorE0ELSQ_0ELNSO_7ScaleInE1ELSR_1EEEEEENS4_6LayoutINS5_IJSB_SC_SC_EEENS5_IJSC_NSA_ILi0EEESW_EEEEENS5_IJNS4_10UnderscoreESZ_SZ_EEEEENS4_23SM90_TMA_LOAD_MULTICASTENS4_14ComposedLayoutINS4_7SwizzleILi3ELi4ELi3EEENS4_18smem_ptr_flag_bitsILi16EEENSU_INS5_IJNSA_ILi8EEESH_EEENS5_IJSH_SC_EEEEEEEvNS4_8identityES12_S1C_vS1D_EENS_8epilogue10collective6detail29Sm90TmaWarpSpecializedAdapterINS1G_15DefaultEpilogueISJ_SK_SK_NS1F_6thread17LinearCombinationISJ_Li1EffLNS1K_9ScaleType4KindE0ELNS_15FloatRoundStyleE2ESJ_EENS1_15EpilogueDefaultEEEEEvvEEEEvNT_6ParamsE,"",@"SHT_CUDA_INFO"
	.sectionflags	@""
	.align	4


	//----- nvinfo : EIATTR_CUDA_API_VERSION
	.align		4
        /*0000*/ 	.byte	0x04, 0x37
        /*0002*/ 	.short	(.L_21 - .L_20)
.L_20:
        /*0004*/ 	.word	0x00000082


	//----- nvinfo : EIATTR_KPARAM_INFO
	.align		4
.L_21:
        /*0008*/ 	.byte	0x04, 0x17
        /*000a*/ 	.short	(.L_23 - .L_22)
.L_22:
        /*000c*/ 	.word	0x00000000
        /*0010*/ 	.short	0x0000
        /*0012*/ 	.short	0x0070
        /*0014*/ 	.byte	0x00, 0xf0, 0x01, 0x10


	//----- nvinfo : EIATTR_SPARSE_MMA_MASK
	.align		4
.L_23:
        /*0018*/ 	.byte	0x03, 0x50
        /*001a*/ 	.short	0x0000


	//----- nvinfo : EIATTR_MAXREG_COUNT
	.align		4
        /*001c*/ 	.byte	0x03, 0x1b
        /*001e*/ 	.short	0x00a8


	//----- nvinfo : EIATTR_NUM_BARRIERS
	.align		4
        /*0020*/ 	.byte	0x02, 0x4c
        /*0022*/ 	.byte	0x01
	.zero		1


	//----- nvinfo : EIATTR_EXTERNS
	.align		4
        /*0024*/ 	.byte	0x04, 0x0f
        /*0026*/ 	.short	(.L_25 - .L_24)


	//   ....[0]....
	.align		4
.L_24:
        /*0028*/ 	.word	index@(__assertfail)


	//----- nvinfo : EIATTR_MERCURY_ISA_VERSION
	.align		4
.L_25:
        /*002c*/ 	.byte	0x03, 0x5f
        /*002e*/ 	.short	0x0101


	//----- nvinfo : EIATTR_INT_WARP_WIDE_INSTR_OFFSETS
	.align		4
        /*0030*/ 	.byte	0x04, 0x31
        /*0032*/ 	.short	(.L_27 - .L_26)


	//   ....[0]....
.L_26:
        /*0034*/ 	.word	0x00000550


	//   ....[1]....
        /*0038*/ 	.word	0x00000580


	//   ....[2]....
        /*003c*/ 	.word	0x00000740


	//----- nvinfo : EIATTR_COOP_GROUP_MASK_REGIDS
	.align		4
.L_27:
        /*0040*/ 	.byte	0x04, 0x29
        /*0042*/ 	.short	(.L_29 - .L_28)


	//   ....[0]....
.L_28:
        /*0044*/ 	.word	0xffffffff


	//   ....[1]....
        /*0048*/ 	.word	0xffffffff


	//   ....[2]....
        /*004c*/ 	.word	0xffffffff


	//   ....[3]....
        /*0050*/ 	.word	0xffffffff


	//   ....[4]....
        /*0054*/ 	.word	0xffffffff


	//   ....[5]....
        /*0058*/ 	.word	0xffffffff


	//----- nvinfo : EIATTR_COOP_GROUP_INSTR_OFFSETS
	.align		4
.L_29:
        /*005c*/ 	.byte	0x04, 0x28
        /*005e*/ 	.short	(.L_31 - .L_30)


	//   ....[0]....
.L_30:
        /*0060*/ 	.word	0x00000060


	//   ....[1]....
        /*0064*/ 	.word	0x00000070


	//   ....[2]....
        /*0068*/ 	.word	0x00000130


	//   ....[3]....
        /*006c*/ 	.word	0x000003a0


	//   ....[4]....
        /*0070*/ 	.word	0x000008c0


	//   ....[5]....
        /*0074*/ 	.word	0x00001300


	//----- nvinfo : EIATTR_REG_RECONFIG
	.align		4
.L_31:
        /*0078*/ 	.byte	0x01, 0x54
	.zero		2


	//----- nvinfo : EIATTR_SYSCALL_OFFSETS
	.align		4
        /*007c*/ 	.byte	0x04, 0x46
        /*007e*/ 	.short	(.L_33 - .L_32)


	//   ....[0]....
.L_32:
        /*0080*/ 	.word	0x000014c0


	//----- nvinfo : EIATTR_MBARRIER_INSTR_OFFSETS
	.align		4
.L_33:
        /*0084*/ 	.byte	0x04, 0x39
        /*0086*/ 	.short	(.L_35 - .L_34)


	//   ....[0]....
.L_34:
        /*0088*/ 	.word	0x00000250
        /*008c*/ 	.word	0x000000ff
        /*0090*/ 	.word	0x00000000
        /*0094*/ 	.short	0x0100
        /*0096*/ 	.byte	0x08
	.zero		1


	//   ....[1]....
        /*0098*/ 	.word	0x00000260
        /*009c*/ 	.word	0x000000ff
        /*00a0*/ 	.word	0x00000048
        /*00a4*/ 	.short	0x0100
        /*00a6*/ 	.byte	0x08
	.zero		1


	//   ....[2]....
        /*00a8*/ 	.word	0x00000270
        /*00ac*/ 	.word	0x000000ff
        /*00b0*/ 	.word	0x00000008
        /*00b4*/ 	.short	0x0100
        /*00b6*/ 	.byte	0x08
	.zero		1


	//   ....[3]....
        /*00b8*/ 	.word	0x00000280
        /*00bc*/ 	.word	0x000000ff
        /*00c0*/ 	.word	0x00000050
        /*00c4*/ 	.short	0x0100
        /*00c6*/ 	.byte	0x08
	.zero		1


	//   ....[4]....
        /*00c8*/ 	.word	0x00000290
        /*00cc*/ 	.word	0x000000ff
        /*00d0*/ 	.word	0x00000010
        /*00d4*/ 	.short	0x0100
        /*00d6*/ 	.byte	0x08
	.zero		1


	//   ....[5]....
        /*00d8*/ 	.word	0x000002a0
        /*00dc*/ 	.word	0x000000ff
        /*00e0*/ 	.word	0x00000058
        /*00e4*/ 	.short	0x0100
        /*00e6*/ 	.byte	0x08
	.zero		1


	//   ....[6]....
        /*00e8*/ 	.word	0x000002b0
        /*00ec*/ 	.word	0x000000ff
        /*00f0*/ 	.word	0x00000018
        /*00f4*/ 	.short	0x0100
        /*00f6*/ 	.byte	0x08
	.zero		1


	//   ....[7]....
        /*00f8*/ 	.word	0x000002c0
        /*00fc*/ 	.word	0x000000ff
        /*0100*/ 	.word	0x00000060
        /*0104*/ 	.short	0x0100
        /*0106*/ 	.byte	0x08
	.zero		1


	//   ....[8]....
        /*0108*/ 	.word	0x000002d0
        /*010c*/ 	.word	0x000000ff
        /*0110*/ 	.word	0x00000020
        /*0114*/ 	.short	0x0100
        /*0116*/ 	.byte	0x08
	.zero		1


	//   ....[9]....
        /*0118*/ 	.word	0x000002e0
        /*011c*/ 	.word	0x000000ff
        /*0120*/ 	.word	0x00000068
        /*0124*/ 	.short	0x0100
        /*0126*/ 	.byte	0x08
	.zero		1


	//   ....[10]....
        /*0128*/ 	.word	0x000002f0
        /*012c*/ 	.word	0x000000ff
        /*0130*/ 	.word	0x00000028
        /*0134*/ 	.short	0x0100
        /*0136*/ 	.byte	0x08
	.zero		1


	//   ....[11]....
        /*0138*/ 	.word	0x00000300
        /*013c*/ 	.word	0x000000ff
        /*0140*/ 	.word	0x00000070
        /*0144*/ 	.short	0x0100
        /*0146*/ 	.byte	0x08
	.zero		1


	//   ....[12]....
        /*0148*/ 	.word	0x00000310
        /*014c*/ 	.word	0x000000ff
        /*0150*/ 	.word	0x00000030
        /*0154*/ 	.short	0x0100
        /*0156*/ 	.byte	0x08
	.zero		1


	//   ....[13]....
        /*0158*/ 	.word	0x00000320
        /*015c*/ 	.word	0x000000ff
        /*0160*/ 	.word	0x00000078
        /*0164*/ 	.short	0x0100
        /*0166*/ 	.byte	0x08
	.zero		1


	//   ....[14]....
        /*0168*/ 	.word	0x00000330
        /*016c*/ 	.word	0x000000ff
        /*0170*/ 	.word	0x00000038
        /*0174*/ 	.short	0x0100
        /*0176*/ 	.byte	0x08
	.zero		1


	//   ....[15]....
        /*0178*/ 	.word	0x00000340
        /*017c*/ 	.word	0x000000ff
        /*0180*/ 	.word	0x00000080
        /*0184*/ 	.short	0x0100
        /*0186*/ 	.byte	0x08
	.zero		1


	//   ....[16]....
        /*0188*/ 	.word	0x00000350
        /*018c*/ 	.word	0x000000ff
        /*0190*/ 	.word	0x00000040
        /*0194*/ 	.short	0x0100
        /*0196*/ 	.byte	0x08
	.zero		1


	//   ....[17]....
        /*0198*/ 	.word	0x00000360
        /*019c*/ 	.word	0x000000ff
        /*01a0*/ 	.word	0x00000088
        /*01a4*/ 	.short	0x0100
        /*01a6*/ 	.byte	0x08
	.zero		1


	//   ....[18]....
        /*01a8*/ 	.word	0x000007c0
        /*01ac*/ 	.word	0x000000ff
        /*01b0*/ 	.word	0x000000a0
        /*01b4*/ 	.short	0x0100
        /*01b6*/ 	.byte	0x06
	.zero		1


	//   ....[19]....
        /*01b8*/ 	.word	0x00000850
        /*01bc*/ 	.word	0x000000ff
        /*01c0*/ 	.word	0x000000a8
        /*01c4*/ 	.short	0x0100
        /*01c6*/ 	.byte	0x06
	.zero		1


	//   ....[20]....
        /*01c8*/ 	.word	0x00001580
        /*01cc*/ 	.word	0x00000003
        /*01d0*/ 	.word	0x00000000
        /*01d4*/ 	.short	0x010a
        /*01d6*/ 	.byte	0x3f
	.zero		1


	//   ....[21]....
        /*01d8*/ 	.word	0x000015c0
        /*01dc*/ 	.word	0x00000003
        /*01e0*/ 	.word	0x00000000
        /*01e4*/ 	.short	0x010a
        /*01e6*/ 	.byte	0x3f
	.zero		1


	//   ....[22]....
        /*01e8*/ 	.word	0x00001990
        /*01ec*/ 	.word	0x00000005
        /*01f0*/ 	.word	0x00000000
        /*01f4*/ 	.short	0x010a
        /*01f6*/ 	.byte	0x3f
	.zero		1


	//   ....[23]....
        /*01f8*/ 	.word	0x000019d0
        /*01fc*/ 	.word	0x00000005
        /*0200*/ 	.word	0x00000000
        /*0204*/ 	.short	0x010a
        /*0206*/ 	.byte	0x3f
	.zero		1


	//   ....[24]....
        /*0208*/ 	.word	0x00001c30
        /*020c*/ 	.word	0x00000005
        /*0210*/ 	.word	0x00000000
        /*0214*/ 	.short	0x0101
        /*0216*/ 	.byte	0x3f
	.zero		1


	//   ....[25]....
        /*0218*/ 	.word	0x00001e50
        /*021c*/ 	.word	0x00000003
        /*0220*/ 	.word	0x00000000
        /*0224*/ 	.short	0x0101
        /*0226*/ 	.byte	0x3f
	.zero		1


	//   ....[26]....
        /*0228*/ 	.word	0x00005430
        /*022c*/ 	.word	0x0000000e
        /*0230*/ 	.word	0x00000048
        /*0234*/ 	.short	0x010a
        /*0236*/ 	.byte	0x3f
	.zero		1


	//   ....[27]....
        /*0238*/ 	.word	0x000057e0
        /*023c*/ 	.word	0x00000006
        /*0240*/ 	.word	0x000000a8
        /*0244*/ 	.short	0x0101
        /*0246*/ 	.byte	0x3f
	.zero		1


	//   ....[28]....
        /*0248*/ 	.word	0x00005f10
        /*024c*/ 	.word	0x00000007
        /*0250*/ 	.word	0x00000000
        /*0254*/ 	.short	0x010a
        /*0256*/ 	.byte	0x3f
	.zero		1


	//   ....[29]....
        /*0258*/ 	.word	0x00005f90
        /*025c*/ 	.word	0x00000009
        /*0260*/ 	.word	0x00000000
        /*0264*/ 	.short	0x010a
        /*0266*/ 	.byte	0x3f
	.zero		1


	//   ....[30]....
        /*0268*/ 	.word	0x00006020
        /*026c*/ 	.word	0x00000006
        /*0270*/ 	.word	0x00000000
        /*0274*/ 	.short	0x010a
        /*0276*/ 	.byte	0x3f
	.zero		1


	//   ....[31]....
        /*0278*/ 	.word	0x000060b0
        /*027c*/ 	.word	0x00000009
        /*0280*/ 	.word	0x00000000
        /*0284*/ 	.short	0x010a
        /*0286*/ 	.byte	0x3f
	.zero		1


	//   ....[32]....
        /*0288*/ 	.word	0x00006140
        /*028c*/ 	.word	0x00000006
        /*0290*/ 	.word	0x00000000
        /*0294*/ 	.short	0x010a
        /*0296*/ 	.byte	0x3f
	.zero		1


	//   ....[33]....
        /*0298*/ 	.word	0x000061d0
        /*029c*/ 	.word	0x00000009
        /*02a0*/ 	.word	0x00000000
        /*02a4*/ 	.short	0x010a
        /*02a6*/ 	.byte	0x3f
	.zero		1


	//   ....[34]....
        /*02a8*/ 	.word	0x00006260
        /*02ac*/ 	.word	0x00000006
        /*02b0*/ 	.word	0x00000000
        /*02b4*/ 	.short	0x010a
        /*02b6*/ 	.byte	0x3f
	.zero		1


	//   ....[35]....
        /*02b8*/ 	.word	0x000062f0
        /*02bc*/ 	.word	0x00000009
        /*02c0*/ 	.word	0x00000000
        /*02c4*/ 	.short	0x010a
        /*02c6*/ 	.byte	0x3f
	.zero		1


	//   ....[36]....
        /*02c8*/ 	.word	0x00006380
        /*02cc*/ 	.word	0x00000003
        /*02d0*/ 	.word	0x00000000
        /*02d4*/ 	.short	0x010a
        /*02d6*/ 	.byte	0x3f
	.zero		1


	//   ....[37]....
        /*02d8*/ 	.word	0x000063e0
        /*02dc*/ 	.word	0x00000003
        /*02e0*/ 	.word	0x00000000
        /*02e4*/ 	.short	0x010a
        /*02e6*/ 	.byte	0x3f
	.zero		1


	//   ....[38]....
        /*02e8*/ 	.word	0x00006430
        /*02ec*/ 	.word	0x00000005
        /*02f0*/ 	.word	0x00000000
        /*02f4*/ 	.short	0x010a
        /*02f6*/ 	.byte	0x3f
	.zero		1


	//   ....[39]....
        /*02f8*/ 	.word	0x00006500
        /*02fc*/ 	.word	0x0000000e
        /*0300*/ 	.word	0x00000048
        /*0304*/ 	.short	0x010a
        /*0306*/ 	.byte	0x3f
	.zero		1


	//   ....[40]....
        /*0308*/ 	.word	0x000065d0
        /*030c*/ 	.word	0x00000007
        /*0310*/ 	.word	0x00000000
        /*0314*/ 	.short	0x010a
        /*0316*/ 	.byte	0x3f
	.zero		1


	//   ....[41]....
        /*0318*/ 	.word	0x00006620
        /*031c*/ 	.word	0x00000009
        /*0320*/ 	.word	0x00000000
        /*0324*/ 	.short	0x010a
        /*0326*/ 	.byte	0x3f
	.zero		1


	//   ....[42]....
        /*0328*/ 	.word	0x00006670
        /*032c*/ 	.word	0x00000006
        /*0330*/ 	.word	0x00000000
        /*0334*/ 	.short	0x010a
        /*0336*/ 	.byte	0x3f
	.zero		1


	//   ....[43]....
        /*0338*/ 	.word	0x000066c0
        /*033c*/ 	.word	0x00000009
        /*0340*/ 	.word	0x00000000
        /*0344*/ 	.short	0x010a
        /*0346*/ 	.byte	0x3f
	.zero		1


	//   ....[44]....
        /*0348*/ 	.word	0x00006710
        /*034c*/ 	.word	0x00000006
        /*0350*/ 	.word	0x00000000
        /*0354*/ 	.short	0x010a
        /*0356*/ 	.byte	0x3f
	.zero		1


	//   ....[45]....
        /*0358*/ 	.word	0x00006760
        /*035c*/ 	.word	0x00000009
        /*0360*/ 	.word	0x00000000
        /*0364*/ 	.short	0x010a
        /*0366*/ 	.byte	0x3f
	.zero		1


	//   ....[46]....
        /*0368*/ 	.word	0x000067b0
        /*036c*/ 	.word	0x00000006
        /*0370*/ 	.word	0x00000000
        /*0374*/ 	.short	0x010a
        /*0376*/ 	.byte	0x3f
	.zero		1


	//   ....[47]....
        /*0378*/ 	.word	0x00006800
        /*037c*/ 	.word	0x00000009
        /*0380*/ 	.word	0x00000000
        /*0384*/ 	.short	0x010a
        /*0386*/ 	.byte	0x3f
	.zero		1


	//----- nvinfo : EIATTR_NUM_MBARRIERS
	.align		4
.L_35:
        /*0388*/ 	.byte	0x03, 0x38
        /*038a*/ 	.short	0x0014


	//----- nvinfo : EIATTR_EXIT_INSTR_OFFSETS
	.align		4
        /*038c*/ 	.byte	0x04, 0x1c
        /*038e*/ 	.short	(.L_37 - .L_36)


	//   ....[0]....
.L_36:
        /*0390*/ 	.word	0x00000a20


	//   ....[1]....
        /*0394*/ 	.word	0x00001230


	//   ....[2]....
        /*0398*/ 	.word	0x00004a70


	//   ....[3]....
        /*039c*/ 	.word	0x00004fd0


	//   ....[4]....
        /*03a0*/ 	.word	0x000063d0


	//----- nvinfo : EIATTR_MAX_THREADS
	.align		4
.L_37:
        /*03a4*/ 	.byte	0x04, 0x05
        /*03a6*/ 	.short	(.L_39 - .L_38)
.L_38:
        /*03a8*/ 	.word	0x00000180
        /*03ac*/ 	.word	0x00000001
        /*03b0*/ 	.word	0x00000001


	//----- nvinfo : EIATTR_CRS_STACK_SIZE
	.align		4
.L_39:
        /*03b4*/ 	.byte	0x04, 0x1e
        /*03b6*/ 	.short	(.L_41 - .L_40)
.L_40:
        /*03b8*/ 	.word	0x00000000


	//----- nvinfo : EIATTR_CBANK_PARAM_SIZE
	.align		4
.L_41:
        /*03bc*/ 	.byte	0x03, 0x19
        /*03be*/ 	.short	0x0470


	//----- nvinfo : EIATTR_PARAM_CBANK
	.align		4
        /*03c0*/ 	.byte	0x04, 0x0a
        /*03c2*/ 	.short	(.L_43 - .L_42)
	.align		4
.L_42:
        /*03c4*/ 	.word	index@(.nv.constant0._ZN7cutlass13device_kernelINS_4gemm6kernel13GemmUniversalIN4cute5tupleIJiiiiEEENS1_10collective13CollectiveMmaINS1_34MainloopSm90TmaGmmaWarpSpecializedILi9ENS5_IJNS4_1CILi2EEESB_NSA_ILi1EEEEEENS1_35KernelTmaWarpSpecializedCooperativeEEENS5_IJNSA_ILi128EEENSA_ILi64EEESH_EEENS_10bfloat16_tENS5_IJlSC_lEEESJ_SK_NS4_8TiledMMAINS4_8MMA_AtomIJNS4_4SM904GMMA27MMA_64x64x16_F32BF16BF16_SSILNSO_5MajorE0ELSQ_0ELNSO_7ScaleInE1ELSR_1EEEEEENS4_6LayoutINS5_IJSB_SC_SC_EEENS5_IJSC_NSA_ILi0EEESW_EEEEENS5_IJNS4_10UnderscoreESZ_SZ_EEEEENS4_23SM90_TMA_LOAD_MULTICASTENS4_14ComposedLayoutINS4_7SwizzleILi3ELi4ELi3EEENS4_18smem_ptr_flag_bitsILi16EEENSU_INS5_IJNSA_ILi8EEESH_EEENS5_IJSH_SC_EEEEEEEvNS4_8identityES12_S1C_vS1D_EENS_8epilogue10collective6detail29Sm90TmaWarpSpecializedAdapterINS1G_15DefaultEpilogueISJ_SK_SK_NS1F_6thread17LinearCombinationISJ_Li1EffLNS1K_9ScaleType4KindE0ELNS_15FloatRoundStyleE2ESJ_EENS1_15EpilogueDefaultEEEEEvvEEEEvNT_6ParamsE)
        /*03c8*/ 	.short	0x0210
        /*03ca*/ 	.short	0x0470


	//----- nvinfo : EIATTR_SW_WAR
	.align		4
.L_43:
        /*03cc*/ 	.byte	0x04, 0x36
        /*03ce*/ 	.short	(.L_45 - .L_44)
.L_44:
        /*03d0*/ 	.word	0x00000008
.L_45:


//--------------------- .nv.callgraph             --------------------------
	.section	.nv.callgraph,"",@"SHT_CUDA_CALLGRAPH"
	.align	4
	.sectionentsize	8
	.align		4
        /*0000*/ 	.word	0x00000000
	.align		4
        /*0004*/ 	.word	0xffffffff
	.align		4
        /*0008*/ 	.word	index@(_ZN7cutlass13device_kernelINS_4gemm6kernel13GemmUniversalIN4cute5tupleIJiiiiEEENS1_10collective13CollectiveMmaINS1_34MainloopSm90TmaGmmaWarpSpecializedILi9ENS5_IJNS4_1CILi2EEESB_NSA_ILi1EEEEEENS1_35KernelTmaWarpSpecializedCooperativeEEENS5_IJNSA_ILi128EEENSA_ILi64EEESH_EEENS_10bfloat16_tENS5_IJlSC_lEEESJ_SK_NS4_8TiledMMAINS4_8MMA_AtomIJNS4_4SM904GMMA27MMA_64x64x16_F32BF16BF16_SSILNSO_5MajorE0ELSQ_0ELNSO_7ScaleInE1ELSR_1EEEEEENS4_6LayoutINS5_IJSB_SC_SC_EEENS5_IJSC_NSA_ILi0EEESW_EEEEENS5_IJNS4_10UnderscoreESZ_SZ_EEEEENS4_23SM90_TMA_LOAD_MULTICASTENS4_14ComposedLayoutINS4_7SwizzleILi3ELi4ELi3EEENS4_18smem_ptr_flag_bitsILi16EEENSU_INS5_IJNSA_ILi8EEESH_EEENS5_IJSH_SC_EEEEEEEvNS4_8identityES12_S1C_vS1D_EENS_8epilogue10collective6detail29Sm90TmaWarpSpecializedAdapterINS1G_15DefaultEpilogueISJ_SK_SK_NS1F_6thread17LinearCombinationISJ_Li1EffLNS1K_9ScaleType4KindE0ELNS_15FloatRoundStyleE2ESJ_EENS1_15EpilogueDefaultEEEEEvvEEEEvNT_6ParamsE)
	.align		4
        /*000c*/ 	.word	index@(__assertfail)
	.align		4
        /*0010*/ 	.word	0x00000000
	.align		4
        /*0014*/ 	.word	0xfffffffe
	.align		4
        /*0018*/ 	.word	0x00000000
	.align		4
        /*001c*/ 	.word	0xfffffffd
	.align		4
        /*0020*/ 	.word	0x00000000
	.align		4
        /*0024*/ 	.word	0xfffffffc


//--------------------- .nv.constant4             --------------------------
	.section	.nv.constant4,"a",@progbits
	.align	8
	.align		8
.nv.constant4:
        /*0000*/ 	.dword	__assertfail
	.align		8
        /*0008*/ 	.dword	__unnamed_1
	.align		8
        /*0010*/ 	.dword	_ZN39_INTERNAL_f5176dec_4_k_cu_b34d9657_32984cuda3std3__45__cpo5beginE
	.align		8
        /*0018*/ 	.dword	_ZN39_INTERNAL_f5176dec_4_k_cu_b34d9657_32984cuda3std3__45__cpo3endE
	.align		8
        /*0020*/ 	.dword	_ZN39_INTERNAL_f5176dec_4_k_cu_b34d9657_32984cuda3std3__45__cpo6cbeginE
	.align		8
        /*0028*/ 	.dword	_ZN39_INTERNAL_f5176dec_4_k_cu_b34d9657_32984cuda3std3__45__cpo4cendE
	.align		8
        /*0030*/ 	.dword	_ZN39_INTERNAL_f5176dec_4_k_cu_b34d9657_32984cuda3std3__441_GLOBAL__N__f5176dec_4_k_cu_b34d9657_32986ignoreE
	.align		8
        /*0038*/ 	.dword	_ZN39_INTERNAL_f5176dec_4_k_cu_b34d9657_32984cuda3std3__419piecewise_constructE
	.align		8
        /*0040*/ 	.dword	_ZN39_INTERNAL_f5176dec_4_k_cu_b34d9657_32984cuda3std3__48in_placeE
	.align		8
        /*0048*/ 	.dword	_ZN39_INTERNAL_f5176dec_4_k_cu_b34d9657_32984cuda3std6ranges3__45__cpo4swapE
	.align		8
        /*0050*/ 	.dword	_ZN39_INTERNAL_f5176dec_4_k_cu_b34d9657_32984cuda3std6ranges3__45__cpo9iter_moveE
	.align		8
        /*0058*/ 	.dword	_ZN39_INTERNAL_f5176dec_4_k_cu_b34d9657_32984cute7productE
	.align		8
        /*0060*/ 	.dword	_ZN39_INTERNAL_f5176dec_4_k_cu_b34d9657_32984cute1_E
	.align		8
        /*0068*/ 	.dword	$str$22
	.align		8
        /*0070*/ 	.dword	$str$23


//--------------------- .text._ZN7cutlass13device_kernelINS_4gemm6kernel13GemmUniversalIN4cute5tupleIJiiiiEEENS1_10collective13CollectiveMmaINS1_34MainloopSm90TmaGmmaWarpSpecializedILi9ENS5_IJNS4_1CILi2EEESB_NSA_ILi1EEEEEENS1_35KernelTmaWarpSpecializedCooperativeEEENS5_IJNSA_ILi128EEENSA_ILi64EEESH_EEENS_10bfloat16_tENS5_IJlSC_lEEESJ_SK_NS4_8TiledMMAINS4_8MMA_AtomIJNS4_4SM904GMMA27MMA_64x64x16_F32BF16BF16_SSILNSO_5MajorE0ELSQ_0ELNSO_7ScaleInE1ELSR_1EEEEEENS4_6LayoutINS5_IJSB_SC_SC_EEENS5_IJSC_NSA_ILi0EEESW_EEEEENS5_IJNS4_10UnderscoreESZ_SZ_EEEEENS4_23SM90_TMA_LOAD_MULTICASTENS4_14ComposedLayoutINS4_7SwizzleILi3ELi4ELi3EEENS4_18smem_ptr_flag_bitsILi16EEENSU_INS5_IJNSA_ILi8EEESH_EEENS5_IJSH_SC_EEEEEEEvNS4_8identityES12_S1C_vS1D_EENS_8epilogue10collective6detail29Sm90TmaWarpSpecializedAdapterINS1G_15DefaultEpilogueISJ_SK_SK_NS1F_6thread17LinearCombinationISJ_Li1EffLNS1K_9ScaleType4KindE0ELNS_15FloatRoundStyleE2ESJ_EENS1_15EpilogueDefaultEEEEEvvEEEEvNT_6ParamsE --------------------------
	.section	.text._ZN7cutlass13device_kernelINS_4gemm6kernel13GemmUniversalIN4cute5tupleIJiiiiEEENS1_10collective13CollectiveMmaINS1_34MainloopSm90TmaGmmaWarpSpecializedILi9ENS5_IJNS4_1CILi2EEESB_NSA_ILi1EEEEEENS1_35KernelTmaWarpSpecializedCooperativeEEENS5_IJNSA_ILi128EEENSA_ILi64EEESH_EEENS_10bfloat16_tENS5_IJlSC_lEEESJ_SK_NS4_8TiledMMAINS4_8MMA_AtomIJNS4_4SM904GMMA27MMA_64x64x16_F32BF16BF16_SSILNSO_5MajorE0ELSQ_0ELNSO_7ScaleInE1ELSR_1EEEEEENS4_6LayoutINS5_IJSB_SC_SC_EEENS5_IJSC_NSA_ILi0EEESW_EEEEENS5_IJNS4_10UnderscoreESZ_SZ_EEEEENS4_23SM90_TMA_LOAD_MULTICASTENS4_14ComposedLayoutINS4_7SwizzleILi3ELi4ELi3EEENS4_18smem_ptr_flag_bitsILi16EEENSU_INS5_IJNSA_ILi8EEESH_EEENS5_IJSH_SC_EEEEEEEvNS4_8identityES12_S1C_vS1D_EENS_8epilogue10collective6detail29Sm90TmaWarpSpecializedAdapterINS1G_15DefaultEpilogueISJ_SK_SK_NS1F_6thread17LinearCombinationISJ_Li1EffLNS1K_9ScaleType4KindE0ELNS_15FloatRoundStyleE2ESJ_EENS1_15EpilogueDefaultEEEEEvvEEEEvNT_6ParamsE,"ax",@progbits
	.align	128
.text._ZN7cutlass13device_kernelINS_4gemm6kernel13GemmUniversalIN4cute5tupleIJiiiiEEENS1_10collective13CollectiveMmaINS1_34MainloopSm90TmaGmmaWarpSpecializedILi9ENS5_IJNS4_1CILi2EEESB_NSA_ILi1EEEEEENS1_35KernelTmaWarpSpecializedCooperativeEEENS5_IJNSA_ILi128EEENSA_ILi64EEESH_EEENS_10bfloat16_tENS5_IJlSC_lEEESJ_SK_NS4_8TiledMMAINS4_8MMA_AtomIJNS4_4SM904GMMA27MMA_64x64x16_F32BF16BF16_SSILNSO_5MajorE0ELSQ_0ELNSO_7ScaleInE1ELSR_1EEEEEENS4_6LayoutINS5_IJSB_SC_SC_EEENS5_IJSC_NSA_ILi0EEESW_EEEEENS5_IJNS4_10UnderscoreESZ_SZ_EEEEENS4_23SM90_TMA_LOAD_MULTICASTENS4_14ComposedLayoutINS4_7SwizzleILi3ELi4ELi3EEENS4_18smem_ptr_flag_bitsILi16EEENSU_INS5_IJNSA_ILi8EEESH_EEENS5_IJSH_SC_EEEEEEEvNS4_8identityES12_S1C_vS1D_EENS_8epilogue10collective6detail29Sm90TmaWarpSpecializedAdapterINS1G_15DefaultEpilogueISJ_SK_SK_NS1F_6thread17LinearCombinationISJ_Li1EffLNS1K_9ScaleType4KindE0ELNS_15FloatRoundStyleE2ESJ_EENS1_15EpilogueDefaultEEEEEvvEEEEvNT_6ParamsE:
        .type           _ZN7cutlass13device_kernelINS_4gemm6kernel13GemmUniversalIN4cute5tupleIJiiiiEEENS1_10collective13CollectiveMmaINS1_34MainloopSm90TmaGmmaWarpSpecializedILi9ENS5_IJNS4_1CILi2EEESB_NSA_ILi1EEEEEENS1_35KernelTmaWarpSpecializedCooperativeEEENS5_IJNSA_ILi128EEENSA_ILi64EEESH_EEENS_10bfloat16_tENS5_IJlSC_lEEESJ_SK_NS4_8TiledMMAINS4_8MMA_AtomIJNS4_4SM904GMMA27MMA_64x64x16_F32BF16BF16_SSILNSO_5MajorE0ELSQ_0ELNSO_7ScaleInE1ELSR_1EEEEEENS4_6LayoutINS5_IJSB_SC_SC_EEENS5_IJSC_NSA_ILi0EEESW_EEEEENS5_IJNS4_10UnderscoreESZ_SZ_EEEEENS4_23SM90_TMA_LOAD_MULTICASTENS4_14ComposedLayoutINS4_7SwizzleILi3ELi4ELi3EEENS4_18smem_ptr_flag_bitsILi16EEENSU_INS5_IJNSA_ILi8EEESH_EEENS5_IJSH_SC_EEEEEEEvNS4_8identityES12_S1C_vS1D_EENS_8epilogue10collective6detail29Sm90TmaWarpSpecializedAdapterINS1G_15DefaultEpilogueISJ_SK_SK_NS1F_6thread17LinearCombinationISJ_Li1EffLNS1K_9ScaleType4KindE0ELNS_15FloatRoundStyleE2ESJ_EENS1_15EpilogueDefaultEEEEEvvEEEEvNT_6ParamsE,@function
        .size           _ZN7cutlass13device_kernelINS_4gemm6kernel13GemmUniversalIN4cute5tupleIJiiiiEEENS1_10collective13CollectiveMmaINS1_34MainloopSm90TmaGmmaWarpSpecializedILi9ENS5_IJNS4_1CILi2EEESB_NSA_ILi1EEEEEENS1_35KernelTmaWarpSpecializedCooperativeEEENS5_IJNSA_ILi128EEENSA_ILi64EEESH_EEENS_10bfloat16_tENS5_IJlSC_lEEESJ_SK_NS4_8TiledMMAINS4_8MMA_AtomIJNS4_4SM904GMMA27MMA_64x64x16_F32BF16BF16_SSILNSO_5MajorE0ELSQ_0ELNSO_7ScaleInE1ELSR_1EEEEEENS4_6LayoutINS5_IJSB_SC_SC_EEENS5_IJSC_NSA_ILi0EEESW_EEEEENS5_IJNS4_10UnderscoreESZ_SZ_EEEEENS4_23SM90_TMA_LOAD_MULTICASTENS4_14ComposedLayoutINS4_7SwizzleILi3ELi4ELi3EEENS4_18smem_ptr_flag_bitsILi16EEENSU_INS5_IJNSA_ILi8EEESH_EEENS5_IJSH_SC_EEEEEEEvNS4_8identityES12_S1C_vS1D_EENS_8epilogue10collective6detail29Sm90TmaWarpSpecializedAdapterINS1G_15DefaultEpilogueISJ_SK_SK_NS1F_6thread17LinearCombinationISJ_Li1EffLNS1K_9ScaleType4KindE0ELNS_15FloatRoundStyleE2ESJ_EENS1_15EpilogueDefaultEEEEEvvEEEEvNT_6ParamsE,(.L_x_146 - _ZN7cutlass13device_kernelINS_4gemm6kernel13GemmUniversalIN4cute5tupleIJiiiiEEENS1_10collective13CollectiveMmaINS1_34MainloopSm90TmaGmmaWarpSpecializedILi9ENS5_IJNS4_1CILi2EEESB_NSA_ILi1EEEEEENS1_35KernelTmaWarpSpecializedCooperativeEEENS5_IJNSA_ILi128EEENSA_ILi64EEESH_EEENS_10bfloat16_tENS5_IJlSC_lEEESJ_SK_NS4_8TiledMMAINS4_8MMA_AtomIJNS4_4SM904GMMA27MMA_64x64x16_F32BF16BF16_SSILNSO_5MajorE0ELSQ_0ELNSO_7ScaleInE1ELSR_1EEEEEENS4_6LayoutINS5_IJSB_SC_SC_EEENS5_IJSC_NSA_ILi0EEESW_EEEEENS5_IJNS4_10UnderscoreESZ_SZ_EEEEENS4_23SM90_TMA_LOAD_MULTICASTENS4_14ComposedLayoutINS4_7SwizzleILi3ELi4ELi3EEENS4_18smem_ptr_flag_bitsILi16EEENSU_INS5_IJNSA_ILi8EEESH_EEENS5_IJSH_SC_EEEEEEEvNS4_8identityES12_S1C_vS1D_EENS_8epilogue10collective6detail29Sm90TmaWarpSpecializedAdapterINS1G_15DefaultEpilogueISJ_SK_SK_NS1F_6thread17LinearCombinationISJ_Li1EffLNS1K_9ScaleType4KindE0ELNS_15FloatRoundStyleE2ESJ_EENS1_15EpilogueDefaultEEEEEvvEEEEvNT_6ParamsE)
        .other          _ZN7cutlass13device_kernelINS_4gemm6kernel13GemmUniversalIN4cute5tupleIJiiiiEEENS1_10collective13CollectiveMmaINS1_34MainloopSm90TmaGmmaWarpSpecializedILi9ENS5_IJNS4_1CILi2EEESB_NSA_ILi1EEEEEENS1_35KernelTmaWarpSpecializedCooperativeEEENS5_IJNSA_ILi128EEENSA_ILi64EEESH_EEENS_10bfloat16_tENS5_IJlSC_lEEESJ_SK_NS4_8TiledMMAINS4_8MMA_AtomIJNS4_4SM904GMMA27MMA_64x64x16_F32BF16BF16_SSILNSO_5MajorE0ELSQ_0ELNSO_7ScaleInE1ELSR_1EEEEEENS4_6LayoutINS5_IJSB_SC_SC_EEENS5_IJSC_NSA_ILi0EEESW_EEEEENS5_IJNS4_10UnderscoreESZ_SZ_EEEEENS4_23SM90_TMA_LOAD_MULTICASTENS4_14ComposedLayoutINS4_7SwizzleILi3ELi4ELi3EEENS4_18smem_ptr_flag_bitsILi16EEENSU_INS5_IJNSA_ILi8EEESH_EEENS5_IJSH_SC_EEEEEEEvNS4_8identityES12_S1C_vS1D_EENS_8epilogue10collective6detail29Sm90TmaWarpSpecializedAdapterINS1G_15DefaultEpilogueISJ_SK_SK_NS1F_6thread17LinearCombinationISJ_Li1EffLNS1K_9ScaleType4KindE0ELNS_15FloatRoundStyleE2ESJ_EENS1_15EpilogueDefaultEEEEEvvEEEEvNT_6ParamsE,@"STO_CUDA_ENTRY STV_DEFAULT"
_ZN7cutlass13device_kernelINS_4gemm6kernel13GemmUniversalIN4cute5tupleIJiiiiEEENS1_10collective13CollectiveMmaINS1_34MainloopSm90TmaGmmaWarpSpecializedILi9ENS5_IJNS4_1CILi2EEESB_NSA_ILi1EEEEEENS1_35KernelTmaWarpSpecializedCooperativeEEENS5_IJNSA_ILi128EEENSA_ILi64EEESH_EEENS_10bfloat16_tENS5_IJlSC_lEEESJ_SK_NS4_8TiledMMAINS4_8MMA_AtomIJNS4_4SM904GMMA27MMA_64x64x16_F32BF16BF16_SSILNSO_5MajorE0ELSQ_0ELNSO_7ScaleInE1ELSR_1EEEEEENS4_6LayoutINS5_IJSB_SC_SC_EEENS5_IJSC_NSA_ILi0EEESW_EEEEENS5_IJNS4_10UnderscoreESZ_SZ_EEEEENS4_23SM90_TMA_LOAD_MULTICASTENS4_14ComposedLayoutINS4_7SwizzleILi3ELi4ELi3EEENS4_18smem_ptr_flag_bitsILi16EEENSU_INS5_IJNSA_ILi8EEESH_EEENS5_IJSH_SC_EEEEEEEvNS4_8identityES12_S1C_vS1D_EENS_8epilogue10collective6detail29Sm90TmaWarpSpecializedAdapterINS1G_15DefaultEpilogueISJ_SK_SK_NS1F_6thread17LinearCombinationISJ_Li1EffLNS1K_9ScaleType4KindE0ELNS_15FloatRoundStyleE2ESJ_EENS1_15EpilogueDefaultEEEEEvvEEEEvNT_6ParamsE:
[----:B------:R-:W0:Y:S01]  /*0000*/  LDC R1, c[0x0][0x28] ;  /* 0x00000a00ff017b82 */ /* 0x000e220000000800 */
[----:B------:R-:W1:Y:S01]  /*0010*/  S2R R18, SR_TID.X ;  /* 0x0000000000127919 */ /* 0x000e620000002100 */
[----:B------:R-:W-:Y:S01]  /*0020*/  ELECT P0, URZ, PT ;  /* 0x00000000003f782f */ /* 0x000fe20003800000 */
[----:B------:R-:W-:Y:S01]  /*0030*/  BSSY B0, `(.L_x_0) ;  /* 0x000000f000007945 */ /* 0x000fe20003800000 */
[--C-:B-1----:R-:W-:Y:S02]  /*0040*/  SHF.R.U32.HI R0, RZ, 0x5, R18.reuse ;  /* 0x00000005ff007819 */ /* 0x102fe40000011612 */
[----:B------:R-:W-:-:S03]  /*0050*/  SHF.R.U32.HI R3, RZ, 0x7, R18 ;  /* 0x00000007ff037819 */ /* 0x000fc60000011612 */
[----:B------:R-:W1:Y:S04]  /*0060*/  SHFL.IDX PT, R2, R0, RZ, 0x1f ;  /* 0x00001fff00027589 */ /* 0x000e6800000e0000 */
[----:B------:R2:W3:Y:S01]  /*0070*/  SHFL.IDX PT, R5, R3, RZ, 0x1f ;  /* 0x00001fff03057589 */ /* 0x0004e200000e0000 */
[----:B-1----:R-:W-:-:S13]  /*0080*/  ISETP.NE.OR P0, PT, R2, RZ, !P0 ;  /* 0x000000ff0200720c */ /* 0x002fda0004705670 */
[----:B0-23--:R-:W-:Y:S05]  /*0090*/  @P0 BRA `(.L_x_1) ;  /* 0x0000000000200947 */ /* 0x00dfea0003800000 */
[----:B------:R-:W-:Y:S02]  /*00a0*/  ULDC.64 UR4, c[0x0][0x198] ;  /* 0x0000660000047ab9 */ /* 0x000fe40000000a00 */
[----:B------:R-:W-:Y:S02]  /*00b0*/  UIADD3 UR6, UP0, UR4, 0xf0, URZ ;  /* 0x000000f004067890 */ /* 0x000fe4000ff1e03f */
[----:B------:R-:W-:Y:S02]  /*00c0*/  UIADD3 UR4, UP1, UR4, 0x1f0, URZ ;  /* 0x000001f004047890 */ /* 0x000fe4000ff3e03f */
[----:B------:R-:W-:Y:S02]  /*00d0*/  UIADD3.X UR7, URZ, UR5, URZ, UP0, !UPT ;  /* 0x000000053f077290 */ /* 0x000fe400087fe43f */
[----:B------:R-:W-:-:S07]  /*00e0*/  UIADD3.X UR5, URZ, UR5, URZ, UP1, !UPT ;  /* 0x000000053f057290 */ /* 0x000fce0008ffe43f */
[----:B------:R0:W-:Y:S02]  /*00f0*/  UTMACCTL.PF [UR6] ;  /* 0x00000000060079b9 */ /* 0x0001e40008040000 */
[----:B------:R0:W-:Y:S02]  /*0100*/  UTMACCTL.PF [UR4] ;  /* 0x00000000040079b9 */ /* 0x0001e40008040000 */
[----:B0-----:R-:W-:Y:S01]  /*0110*/  NOP ;  /* 0x0000000000007918 */ /* 0x001fe20000000000 */
.L_x_1:
[----:B------:R-:W-:Y:S05]  /*0120*/  BSYNC B0 ;  /* 0x0000000000007941 */ /* 0x000fea0003800000 */
.L_x_0:
[----:B------:R-:W0:Y:S02]  /*0130*/  SHFL.IDX PT, R3, R0, RZ, 0x1f ;  /* 0x00001fff00037589 */ /* 0x000e2400000e0000 */
[----:B0-----:R-:W-:-:S13]  /*0140*/  ISETP.NE.AND P0, PT, R3, RZ, PT ;  /* 0x000000ff0300720c */ /* 0x001fda0003f05270 */
[----:B------:R-:W-:Y:S05]  /*0150*/  @P0 BRA `(.L_x_2) ;  /* 0x00000000008c0947 */ /* 0x000fea0003800000 */
[----:B------:R-:W-:Y:S01]  /*0160*/  ELECT P0, URZ, PT ;  /* 0x00000000003f782f */ /* 0x000fe20003800000 */
[----:B------:R-:W-:-:S12]  /*0170*/  BSSY B0, `(.L_x_2) ;  /* 0x0000021000007945 */ /* 0x000fd80003800000 */
[----:B------:R-:W-:Y:S05]  /*0180*/  @!P0 BRA `(.L_x_3) ;  /* 0x00000000007c8947 */ /* 0x000fea0003800000 */
[----:B------:R-:W0:Y:S01]  /*0190*/  S2UR UR8, SR_CgaCtaId ;  /* 0x00000000000879c3 */ /* 0x000e220000008800 */
[----:B------:R-:W-:Y:S01]  /*01a0*/  UMOV UR4, 0x400 ;  /* 0x0000040000047882 */ /* 0x000fe20000000000 */
[----:B------:R-:W-:Y:S01]  /*01b0*/  UMOV UR5, 0x1 ;  /* 0x0000000100057882 */ /* 0x000fe20000000000 */
[----:B------:R-:W-:Y:S02]  /*01c0*/  UMOV UR6, 0x6 ;  /* 0x0000000600067882 */ /* 0x000fe40000000000 */
[----:B------:R-:W-:-:S04]  /*01d0*/  UIADD3 UR6, -UR6, 0x100000, URZ ;  /* 0x0010000006067890 */ /* 0x000fc8000fffe13f */
[----:B------:R-:W-:Y:S02]  /*01e0*/  USHF.L.U32 UR7, UR6, 0xb, URZ ;  /* 0x0000000b06077899 */ /* 0x000fe4000800063f */
[----:B------:R-:W-:Y:S02]  /*01f0*/  USHF.L.U32 UR6, UR6, 0x1, URZ ;  /* 0x0000000106067899 */ /* 0x000fe4000800063f */
[----:B0-----:R-:W-:Y:S02]  /*0200*/  ULEA UR8, UR8, UR4, 0x18 ;  /* 0x0000000408087291 */ /* 0x001fe4000f8ec03f */
[----:B------:R-:W-:-:S04]  /*0210*/  UIADD3 UR4, -UR5, 0x100000, URZ ;  /* 0x0010000005047890 */ /* 0x000fc8000fffe13f */
[----:B------:R-:W-:Y:S02]  /*0220*/  USHF.L.U32 UR5, UR4, 0xb, URZ ;  /* 0x0000000b04057899 */ /* 0x000fe4000800063f */
[----:B------:R-:W-:Y:S01]  /*0230*/  USHF.L.U32 UR4, UR4, 0x1, URZ ;  /* 0x0000000104047899 */ /* 0x000fe2000800063f */
[----:B------:R-:W0:Y:S11]  /*0240*/  FENCE.VIEW.ASYNC.S ;  /* 0x00000000000073c6 */ /* 0x000e360000000000 */
[----:B0-----:R0:W1:Y:S01]  /*0250*/  SYNCS.EXCH.64 URZ, [UR8], UR4 ;  /* 0x00000004083f75b2 */ /* 0x0010620008000100 */
[----:B------:R0:W2:Y:S01]  /*0260*/  SYNCS.EXCH.64 URZ, [UR8+0x48], UR6 ;  /* 0x00004806083f75b2 */ /* 0x0000a20008000100 */
[----:B------:R0:W3:Y:S01]  /*0270*/  SYNCS.EXCH.64 URZ, [UR8+0x8], UR4 ;  /* 0x00000804083f75b2 */ /* 0x0000e20008000100 */
[----:B------:R0:W4:Y:S01]  /*0280*/  SYNCS.EXCH.64 URZ, [UR8+0x50], UR6 ;  /* 0x00005006083f75b2 */ /* 0x0001220008000100 */
[----:B------:R0:W0:Y:S01]  /*0290*/  SYNCS.EXCH.64 URZ, [UR8+0x10], UR4 ;  /* 0x00001004083f75b2 */ /* 0x0000220008000100 */
        /* <DEDUP_REMOVED lines=13> */
[----:B------:R-:W-:Y:S01]  /*0370*/  NOP ;  /* 0x0000000000007918 */ /* 0x000fe20000000000 */
.L_x_3:
[----:B0-----:R-:W-:Y:S05]  /*0380*/  BSYNC B0 ;  /* 0x0000000000007941 */ /* 0x001fea0003800000 */
.L_x_2:
[----:B------:R-:W-:Y:S01]  /*0390*/  SHF.R.S32.HI R7, RZ, 0x1f, R18 ;  /* 0x0000001fff077819 */ /* 0x000fe20000011412 */
[----:B------:R-:W0:Y:S01]  /*03a0*/  SHFL.IDX PT, R0, R0, RZ, 0x1f ;  /* 0x00001fff00007589 */ /* 0x000e2200000e0000 */
[----:B------:R-:W5:Y:S01]  /*03b0*/  S2UR UR8, SR_CTAID.X ;  /* 0x00000000000879c3 */ /* 0x000f620000002500 */
[----:B------:R-:W-:Y:S02]  /*03c0*/  ELECT P0, URZ, PT ;  /* 0x00000000003f782f */ /* 0x000fe40003800000 */
[----:B------:R-:W-:Y:S01]  /*03d0*/  LEA.HI R7, R7, R18, RZ, 0x7 ;  /* 0x0000001207077211 */ /* 0x000fe200078f38ff */
[----:B------:R-:W1:Y:S01]  /*03e0*/  S2R R4, SR_CTAID.Y ;  /* 0x0000000000047919 */ /* 0x000e620000002600 */
[----:B------:R-:W-:Y:S01]  /*03f0*/  SHF.R.S32.HI R8, RZ, 0x1f, R3 ;  /* 0x0000001fff087819 */ /* 0x000fe20000011403 */
[----:B------:R-:W-:Y:S01]  /*0400*/  ULDC UR4, c[0x0][0x150] ;  /* 0x0000540000047ab9 */ /* 0x000fe20000000800 */
[----:B------:R-:W-:Y:S01]  /*0410*/  LOP3.LUT R7, R7, 0xffffff80, RZ, 0xc0, !PT ;  /* 0xffffff8007077812 */ /* 0x000fe200078ec0ff */
[----:B------:R-:W-:Y:S01]  /*0420*/  NOP ;  /* 0x0000000000007918 */ /* 0x000fe20000000000 */
[----:B------:R-:W-:Y:S01]  /*0430*/  LEA.HI R8, R8, R3, RZ, 0x2 ;  /* 0x0000000308087211 */ /* 0x000fe200078f10ff */
[----:B------:R-:W2:Y:S01]  /*0440*/  LDC R10, c[0x0][0x144] ;  /* 0x00005100ff0a7b82 */ /* 0x000ea20000000800 */
[----:B------:R-:W-:Y:S01]  /*0450*/  NOP ;  /* 0x0000000000007918 */ /* 0x000fe20000000000 */
[----:B------:R-:W-:Y:S01]  /*0460*/  IMAD.IADD R6, R18, 0x1, -R7 ;  /* 0x0000000112067824 */ /* 0x000fe200078e0a07 */
[----:B------:R-:W-:Y:S01]  /*0470*/  LOP3.LUT R8, R8, 0x3ffffffc, RZ, 0xc0, !PT ;  /* 0x3ffffffc08087812 */ /* 0x000fe200078ec0ff */
[----:B------:R-:W-:Y:S01]  /*0480*/  IMAD.MOV.U32 R23, RZ, RZ, 0x1 ;  /* 0x00000001ff177424 */ /* 0x000fe200078e00ff */
[----:B------:R-:W-:-:S02]  /*0490*/  ISETP.NE.AND P3, PT, R5, RZ, PT ;  /* 0x000000ff0500720c */ /* 0x000fc40003f65270 */
[----:B------:R-:W-:Y:S01]  /*04a0*/  SHF.R.S32.HI R7, RZ, 0x1f, R6 ;  /* 0x0000001fff077819 */ /* 0x000fe20000011406 */
[----:B------:R-:W-:Y:S01]  /*04b0*/  IMAD.IADD R8, R3, 0x1, -R8 ;  /* 0x0000000103087824 */ /* 0x000fe200078e0a08 */
[----:B------:R-:W3:Y:S02]  /*04c0*/  LDC R13, c[0x0][0x140] ;  /* 0x00005000ff0d7b82 */ /* 0x000ee40000000800 */
[----:B------:R-:W-:Y:S02]  /*04d0*/  LEA.HI R7, R7, R6, RZ, 0x3 ;  /* 0x0000000607077211 */ /* 0x000fe400078f18ff */
[----:B0-----:R-:W-:Y:S02]  /*04e0*/  ISETP.NE.OR P0, PT, R0, RZ, !P0 ;  /* 0x000000ff0000720c */ /* 0x001fe40004705670 */
[--C-:B------:R-:W-:Y:S02]  /*04f0*/  SHF.R.S32.HI R0, RZ, 0x3, R7.reuse ;  /* 0x00000003ff007819 */ /* 0x100fe40000011407 */
[----:B------:R-:W-:-:S02]  /*0500*/  SHF.R.S32.HI R7, RZ, 0x1f, R7 ;  /* 0x0000001fff077819 */ /* 0x000fc40000011407 */
[----:B-----5:R-:W-:Y:S02]  /*0510*/  I2FP.F32.U32 R9, UR8 ;  /* 0x0000000800097c45 */ /* 0x020fe40008201000 */
[----:B------:R-:W-:-:S03]  /*0520*/  LEA.HI R7, R7, R0, RZ, 0x2 ;  /* 0x0000000007077211 */ /* 0x000fc600078f10ff */
[----:B------:R-:W-:Y:S01]  /*0530*/  FMUL R9, R9, UR4 ;  /* 0x0000000409097c20 */ /* 0x000fe20008400000 */
[----:B------:R-:W-:Y:S01]  /*0540*/  LOP3.LUT R7, R7, 0xfffffffc, RZ, 0xc0, !PT ;  /* 0xfffffffc07077812 */ /* 0x000fe200078ec0ff */
[----:B------:R-:W-:Y:S01]  /*0550*/  VOTEU.ALL UP0, P0 ;  /* 0x00000000003f7886 */ /* 0x000fe20000000000 */
[----:B-1----:R-:W-:Y:S01]  /*0560*/  I2FP.F32.U32 R3, R4 ;  /* 0x0000000400037245 */ /* 0x002fe20000201000 */
[----:B------:R-:W-:Y:S01]  /*0570*/  ULDC UR4, c[0x0][0x154] ;  /* 0x0000550000047ab9 */ /* 0x000fe20000000800 */
[----:B------:R-:W-:Y:S01]  /*0580*/  VOTEU.ALL UP1, P0 ;  /* 0x00000000003f7886 */ /* 0x000fe20000020000 */
[----:B------:R-:W0:Y:S01]  /*0590*/  F2I.U32.TRUNC.NTZ R9, R9 ;  /* 0x0000000900097305 */ /* 0x000e22000020f000 */
[----:B------:R-:W-:Y:S01]  /*05a0*/  IMAD.IADD R7, R0, 0x1, -R7 ;  /* 0x0000000100077824 */ /* 0x000fe200078e0a07 */
[----:B------:R-:W1:Y:S01]  /*05b0*/  @!UP0 S2UR UR7, SR_CgaCtaId ;  /* 0x00000000000789c3 */ /* 0x000e620000008800 */
[----:B------:R-:W-:Y:S01]  /*05c0*/  FMUL R12, R3, UR4 ;  /* 0x00000004030c7c20 */ /* 0x000fe20008400000 */
[----:B------:R-:W-:Y:S01]  /*05d0*/  UMOV UR4, 0x20 ;  /* 0x0000002000047882 */ /* 0x000fe20000000000 */
[----:B------:R-:W-:Y:S01]  /*05e0*/  IMAD R8, R8, 0x4, R7 ;  /* 0x0000000408087824 */ /* 0x000fe200078e0207 */
[----:B------:R-:W-:Y:S01]  /*05f0*/  @!UP0 UMOV UR6, 0x400 ;  /* 0x0000040000068882 */ /* 0x000fe20000000000 */
[----:B------:R-:W-:-:S04]  /*0600*/  @!UP0 UIADD3 UR4, -UR4, 0x100000, URZ ;  /* 0x0010000004048890 */ /* 0x000fc8000fffe13f */
[----:B------:R-:W-:Y:S02]  /*0610*/  @!UP0 USHF.L.U32 UR5, UR4, 0xb, URZ ;  /* 0x0000000b04058899 */ /* 0x000fe4000800063f */
[----:B------:R-:W-:Y:S01]  /*0620*/  @!UP0 USHF.L.U32 UR4, UR4, 0x1, URZ ;  /* 0x0000000104048899 */ /* 0x000fe2000800063f */
[----:B---3--:R-:W-:Y:S01]  /*0630*/  ISETP.EQ.U32.AND P2, PT, R13, 0x1, PT ;  /* 0x000000010d00780c */ /* 0x008fe20003f42070 */
[----:B------:R-:W3:Y:S01]  /*0640*/  F2I.U32.TRUNC.NTZ R12, R12 ;  /* 0x0000000c000c7305 */ /* 0x000ee2000020f000 */
[----:B------:R-:W-:Y:S01]  /*0650*/  LEA.HI R0, R8, R8, RZ, 0x1 ;  /* 0x0000000808007211 */ /* 0x000fe200078f08ff */
[----:B------:R-:W5:Y:S03]  /*0660*/  LDC R7, c[0x0][0x148] ;  /* 0x00005200ff077b82 */ /* 0x000f660000000800 */
[----:B------:R-:W-:Y:S01]  /*0670*/  LOP3.LUT R11, R0, 0xfffffffe, RZ, 0xc0, !PT ;  /* 0xfffffffe000b7812 */ /* 0x000fe200078ec0ff */
[----:B0-----:R-:W-:Y:S01]  /*0680*/  IMAD.MOV R15, RZ, RZ, -R9 ;  /* 0x000000ffff0f7224 */ /* 0x001fe200078e0a09 */
[----:B------:R-:W-:-:S03]  /*0690*/  SHF.R.S32.HI R9, RZ, 0x1f, R2 ;  /* 0x0000001fff097819 */ /* 0x000fc60000011402 */
[----:B--2---:R-:W-:Y:S01]  /*06a0*/  IMAD R3, R10, R15, UR8 ;  /* 0x000000080a037e24 */ /* 0x004fe2000f8e020f */
[----:B------:R-:W-:Y:S01]  /*06b0*/  LEA.HI R9, R9, R2, RZ, 0x2 ;  /* 0x0000000209097211 */ /* 0x000fe200078f10ff */
[C---:B------:R-:W-:Y:S02]  /*06c0*/  IMAD.IADD R0, R8.reuse, 0x1, -R11 ;  /* 0x0000000108007824 */ /* 0x040fe400078e0a0b */
[----:B------:R-:W-:Y:S01]  /*06d0*/  IMAD.SHL.U32 R11, R8, 0x4, RZ ;  /* 0x00000004080b7824 */ /* 0x000fe200078e00ff */
[----:B------:R-:W-:Y:S01]  /*06e0*/  LOP3.LUT R9, R9, 0xfffffffc, RZ, 0xc0, !PT ;  /* 0xfffffffc09097812 */ /* 0x000fe200078ec0ff */
[----:B---3--:R-:W-:Y:S01]  /*06f0*/  IMAD.MOV R21, RZ, RZ, -R12 ;  /* 0x000000ffff157224 */ /* 0x008fe200078e0a0c */
[----:B------:R-:W-:Y:S01]  /*0700*/  ISETP.NE.AND P4, PT, R0, R3, PT ;  /* 0x000000030000720c */ /* 0x000fe20003f85270 */
[----:B-1----:R-:W-:Y:S01]  /*0710*/  @!UP0 ULEA UR6, UR7, UR6, 0x18 ;  /* 0x0000000607068291 */ /* 0x002fe2000f8ec03f */
[----:B------:R-:W-:Y:S01]  /*0720*/  LOP3.LUT R22, R8, 0xc, R11, 0x78, !PT ;  /* 0x0000000c08167812 */ /* 0x000fe200078e780b */
[----:B------:R-:W-:Y:S01]  /*0730*/  IMAD.IADD R0, R2, 0x1, -R9 ;  /* 0x0000000102007824 */ /* 0x000fe200078e0a09 */
[----:B------:R-:W-:Y:S01]  /*0740*/  VOTEU.ALL UP0, P0 ;  /* 0x00000000003f7886 */ /* 0x000fe20000000000 */
[----:B------:R-:W-:Y:S01]  /*0750*/  LOP3.LUT P0, RZ, R6, 0x7, RZ, 0xc0, !PT ;  /* 0x0000000706ff7812 */ /* 0x000fe2000780c0ff */
[----:B------:R-:W-:-:S02]  /*0760*/  VIADD R6, R5, 0xffffffff ;  /* 0xffffffff05067836 */ /* 0x000fc40000000000 */
[----:B------:R-:W-:Y:S01]  /*0770*/  ISETP.NE.AND P1, PT, R0, 0x3, PT ;  /* 0x000000030000780c */ /* 0x000fe20003f25270 */
[----:B-----5:R-:W-:Y:S01]  /*0780*/  IMAD R9, R7, R21, R4 ;  /* 0x0000001507097224 */ /* 0x020fe200078e0204 */
[----:B------:R-:W-:Y:S02]  /*0790*/  ISETP.LT.U32.AND P0, PT, R22, 0x4, !P0 ;  /* 0x000000041600780c */ /* 0x000fe40004701070 */
[----:B------:R-:W-:Y:S01]  /*07a0*/  ISETP.EQ.OR P1, PT, R0, RZ, !P1 ;  /* 0x000000ff0000720c */ /* 0x000fe20004f22670 */
[----:B------:R-:W0:Y:S02]  /*07b0*/  FENCE.VIEW.ASYNC.S ;  /* 0x00000000000073c6 */ /* 0x000e240000000000 */
[----:B0-----:R0:W1:Y:S01]  /*07c0*/  @!UP0 SYNCS.EXCH.64 URZ, [UR6+0xa0], UR4 ;  /* 0x0000a004063f85b2 */ /* 0x0010620008000100 */
[----:B------:R-:W-:Y:S02]  /*07d0*/  @P4 LEA.HI R2, R22, R22, RZ, 0x1 ;  /* 0x0000001616024211 */ /* 0x000fe400078f08ff */
[----:B------:R-:W-:-:S02]  /*07e0*/  ISETP.EQ.AND P1, PT, R5, RZ, P1 ;  /* 0x000000ff0500720c */ /* 0x000fc40000f22270 */
[----:B------:R-:W-:Y:S02]  /*07f0*/  @P4 SHF.R.S32.HI R2, RZ, 0x1, R2 ;  /* 0x00000001ff024819 */ /* 0x000fe40000011402 */
[----:B------:R-:W-:Y:S02]  /*0800*/  ISETP.GE.U32.AND P6, PT, R6, 0x2, PT ;  /* 0x000000020600780c */ /* 0x000fe40003fc6070 */
[----:B------:R-:W-:Y:S02]  /*0810*/  @P4 ISETP.NE.AND P5, PT, R2, R9, PT ;  /* 0x000000090200420c */ /* 0x000fe40003fa5270 */
[----:B------:R-:W-:Y:S02]  /*0820*/  SEL R2, RZ, 0x1, !P0 ;  /* 0x00000001ff027807 */ /* 0x000fe40004000000 */
[----:B------:R-:W-:Y:S02]  /*0830*/  @P4 SEL R23, RZ, 0x1, P5 ;  /* 0x00000001ff174807 */ /* 0x000fe40002800000 */
[----:B------:R-:W-:Y:S01]  /*0840*/  SEL R19, RZ, 0x1, !P1 ;  /* 0x00000001ff137807 */ /* 0x000fe20004800000 */
[----:B------:R0:W2:Y:S01]  /*0850*/  @!UP1 SYNCS.EXCH.64 URZ, [UR6+0xa8], UR4 ;  /* 0x0000a804063f95b2 */ /* 0x0000a20008000100 */
[----:B------:R-:W-:Y:S01]  /*0860*/  LOP3.LUT R23, R23, R2, RZ, 0xc0, !PT ;  /* 0x0000000217177212 */ /* 0x000fe200078ec0ff */
[----:B------:R-:W-:Y:S01]  /*0870*/  NOP ;  /* 0x0000000000007918 */ /* 0x000fe20000000000 */
[----:B------:R-:W-:Y:S01]  /*0880*/  SEL R19, R19, 0x2, P6 ;  /* 0x0000000213137807 */ /* 0x000fe20003000000 */
[----:B------:R-:W-:Y:S06]  /*0890*/  @!P2 BRA `(.L_x_4) ;  /* 0x000000000008a947 */ /* 0x000fec0003800000 */
[----:B-12-4-:R-:W-:Y:S01]  /*08a0*/  UCGABAR_ARV ;  /* 0x00000000000079c7 */ /* 0x016fe20008000000 */
[----:B------:R-:W-:Y:S05]  /*08b0*/  BRA `(.L_x_5) ;  /* 0x0000000000047947 */ /* 0x000fea0003800000 */
.L_x_4:
[----:B-12-4-:R-:W-:Y:S01]  /*08c0*/  NOP ;  /* 0x0000000000007918 */ /* 0x016fe20000000000 */
.L_x_5:
[----:B------:R-:W1:Y:S01]  /*08d0*/  LDC R2, c[0x0][0x65c] ;  /* 0x00019700ff027b82 */ /* 0x000e620000000800 */
[----:B------:R-:W-:Y:S02]  /*08e0*/  IMAD.U32 R8, RZ, RZ, UR8 ;  /* 0x00000008ff087e24 */ /* 0x000fe4000f8e00ff */
[----:B------:R-:W-:Y:S01]  /*08f0*/  IMAD.MOV.U32 R9, RZ, RZ, RZ ;  /* 0x000000ffff097224 */ /* 0x000fe200078e00ff */
[----:B-1----:R-:W-:-:S04]  /*0900*/  ISETP.NE.AND P1, PT, R2, 0x1, PT ;  /* 0x000000010200780c */ /* 0x002fc80003f25270 */
[----:B------:R-:W-:-:S09]  /*0910*/  P2R R5, PR, RZ, 0x2 ;  /* 0x00000002ff057803 */ /* 0x000fd20000000000 */
[----:B------:R-:W1:Y:S01]  /*0920*/  @P1 LDC R17, c[0x0][0x10] ;  /* 0x00000400ff111b82 */ /* 0x000e620000000800 */
[----:B------:R-:W-:Y:S02]  /*0930*/  @P1 IMAD.MOV.U32 R5, RZ, RZ, RZ ;  /* 0x000000ffff051224 */ /* 0x000fe400078e00ff */
[----:B------:R-:W-:-:S05]  /*0940*/  @P1 IMAD.MOV.U32 R13, RZ, RZ, RZ ;  /* 0x000000ffff0d1224 */ /* 0x000fca00078e00ff */
[----:B------:R-:W2:Y:S01]  /*0950*/  @!P1 LDC R11, c[0x0][0xc] ;  /* 0x00000300ff0b9b82 */ /* 0x000ea20000000800 */
[----:B-1----:R-:W-:-:S04]  /*0960*/  @P1 IMAD.WIDE.U32 R16, R17, UR8, R4 ;  /* 0x0000000811101c25 */ /* 0x002fc8000f8e0004 */
[----:B------:R-:W-:Y:S02]  /*0970*/  @P1 IMAD.IADD R17, R17, 0x1, R13 ;  /* 0x0000000111111824 */ /* 0x000fe400078e020d */
[----:B--2---:R-:W-:-:S04]  /*0980*/  @!P1 IMAD.WIDE.U32 R8, R4, R11, R8 ;  /* 0x0000000b04089225 */ /* 0x004fc800078e0008 */
[----:B------:R-:W-:Y:S02]  /*0990*/  @!P1 IMAD.MOV.U32 R16, RZ, RZ, R8 ;  /* 0x000000ffff109224 */ /* 0x000fe400078e0008 */
[----:B------:R-:W-:Y:S01]  /*09a0*/  @!P1 IMAD.MOV.U32 R17, RZ, RZ, R9 ;  /* 0x000000ffff119224 */ /* 0x000fe200078e0009 */
[----:B------:R-:W-:Y:S06]  /*09b0*/  @!P2 BRA `(.L_x_6) ;  /* 0x00000000000ca947 */ /* 0x000fec0003800000 */
[----:B------:R-:W-:Y:S01]  /*09c0*/  UCGABAR_WAIT ;  /* 0x0000000000007dc7 */ /* 0x000fe20008000000 */
[----:B------:R-:W-:Y:S01]  /*09d0*/  CCTL.IVALL ;  /* 0x00000000ff00798f */ /* 0x000fe20002000000 */
[----:B------:R-:W-:Y:S05]  /*09e0*/  BRA `(.L_x_7) ;  /* 0x0000000000047947 */ /* 0x000fea0003800000 */
.L_x_6:
[----:B------:R-:W-:Y:S06]  /*09f0*/  BAR.SYNC.DEFER_BLOCKING 0x0 ;  /* 0x0000000000007b1d */ /* 0x000fec0000010000 */
.L_x_7:
[----:B------:R-:W-:Y:S05]  /*0a00*/  @!P3 BRA `(.L_x_8) ;  /* 0x00000040001cb947 */ /* 0x000fea0003800000 */
[----:B------:R-:W-:-:S13]  /*0a10*/  ISETP.GT.U32.AND P0, PT, R6, 0x1, PT ;  /* 0x000000010600780c */ /* 0x000fda0003f04070 */
[----:B0-----:R-:W-:Y:S05]  /*0a20*/  @P0 EXIT ;  /* 0x000000000000094d */ /* 0x001fea0003800000 */
[----:B------:R-:W-:Y:S01]  /*0a30*/  ULDC.64 UR4, c[0x0][0x650] ;  /* 0x0001940000047ab9 */ /* 0x000fe20000000a00 */
[----:B------:R-:W-:Y:S01]  /*0a40*/  PRMT R0, RZ, 0x7610, R0 ;  /* 0x00007610ff007816 */ /* 0x000fe20000000000 */
[----:B------:R-:W-:Y:S01]  /*0a50*/  IMAD.MOV.U32 R60, RZ, RZ, -0x1 ;  /* 0xffffffffff3c7424 */ /* 0x000fe200078e00ff */
[----:B------:R-:W-:Y:S01]  /*0a60*/  ISETP.GE.U32.AND P0, PT, R16, UR4, PT ;  /* 0x0000000410007c0c */ /* 0x000fe2000bf06070 */
[----:B------:R-:W-:Y:S02]  /*0a70*/  IMAD.MOV.U32 R61, RZ, RZ, -0x1 ;  /* 0xffffffffff3d7424 */ /* 0x000fe400078e00ff */
[----:B------:R-:W-:Y:S01]  /*0a80*/  IMAD.MOV.U32 R59, RZ, RZ, -0x1 ;  /* 0xffffffffff3b7424 */ /* 0x000fe200078e00ff */
[----:B------:R-:W-:-:S13]  /*0a90*/  ISETP.GE.U32.AND.EX P0, PT, R17, UR5, PT, P0 ;  /* 0x0000000511007c0c */ /* 0x000fda000bf06100 */
[----:B------:R-:W-:Y:S05]  /*0aa0*/  @P0 BRA `(.L_x_9) ;  /* 0x0000000400280947 */ /* 0x000fea0003800000 */
[----:B------:R-:W0:Y:S01]  /*0ab0*/  LDC.64 R24, c[0x0][0x628] ;  /* 0x00018a00ff187b82 */ /* 0x000e220000000a00 */
[----:B------:R-:W-:Y:S02]  /*0ac0*/  IMAD.MOV.U32 R8, RZ, RZ, R16 ;  /* 0x000000ffff087224 */ /* 0x000fe400078e0010 */
[----:B------:R-:W-:-:S05]  /*0ad0*/  IMAD.MOV.U32 R9, RZ, RZ, R17 ;  /* 0x000000ffff097224 */ /* 0x000fca00078e0011 */
[----:B------:R-:W1:Y:S08]  /*0ae0*/  LDC R0, c[0x0][0x630] ;  /* 0x00018c00ff007b82 */ /* 0x000e700000000800 */
[----:B------:R-:W2:Y:S01]  /*0af0*/  LDC.64 R26, c[0x0][0x620] ;  /* 0x00018800ff1a7b82 */ /* 0x000ea20000000a00 */
[----:B0-----:R-:W-:-:S04]  /*0b00*/  ISETP.NE.U32.AND P0, PT, R24, RZ, PT ;  /* 0x000000ff1800720c */ /* 0x001fc80003f05070 */
[----:B------:R-:W-:-:S13]  /*0b10*/  ISETP.NE.AND.EX P0, PT, R25, RZ, PT, P0 ;  /* 0x000000ff1900720c */ /* 0x000fda0003f05300 */
[----:B-12---:R-:W-:Y:S05]  /*0b20*/  @!P0 BRA `(.L_x_10) ;  /* 0x0000000000288947 */ /* 0x006fea0003800000 */
[----:B------:R-:W0:Y:S02]  /*0b30*/  LDC R13, c[0x0][0x634] ;  /* 0x00018d00ff0d7b82 */ /* 0x000e240000000800 */
[----:B0-----:R-:W-:-:S05]  /*0b40*/  IADD3 R13, P0, R16, R13, RZ ;  /* 0x0000000d100d7210 */ /* 0x001fca0007f1e0ff */
[----:B------:R-:W-:-:S04]  /*0b50*/  IMAD.X R15, RZ, RZ, R17, P0 ;  /* 0x000000ffff0f7224 */ /* 0x000fc800000e0611 */
[----:B------:R-:W-:-:S04]  /*0b60*/  IMAD.WIDE.U32 R8, R15, R24, RZ ;  /* 0x000000180f087225 */ /* 0x000fc800078e00ff */
[----:B------:R-:W-:-:S04]  /*0b70*/  IMAD.WIDE.U32 R10, P0, R13, R25, R8 ;  /* 0x000000190d0a7225 */ /* 0x000fc80007800008 */
[----:B------:R-:W-:-:S04]  /*0b80*/  IMAD.WIDE.U32 R8, R13, R24, RZ ;  /* 0x000000180d087225 */ /* 0x000fc800078e00ff */
[----:B------:R-:W-:Y:S01]  /*0b90*/  IMAD.X R13, RZ, RZ, RZ, P0 ;  /* 0x000000ffff0d7224 */ /* 0x000fe200000e06ff */
[----:B------:R-:W-:Y:S01]  /*0ba0*/  IADD3 RZ, P0, R9, R10, RZ ;  /* 0x0000000a09ff7210 */ /* 0x000fe20007f1e0ff */
[----:B------:R-:W-:-:S04]  /*0bb0*/  IMAD.MOV.U32 R12, RZ, RZ, R11 ;  /* 0x000000ffff0c7224 */ /* 0x000fc800078e000b */
[----:B------:R-:W-:-:S08]  /*0bc0*/  IMAD.WIDE.U32.X R8, R15, R25, R12, P0 ;  /* 0x000000190f087225 */ /* 0x000fd000000e040c */
.L_x_10:
[----:B------:R-:W0:Y:S01]  /*0bd0*/  LDC.64 R24, c[0x0][0x640] ;  /* 0x00019000ff187b82 */ /* 0x000e220000000a00 */
[-CC-:B------:R-:W-:Y:S01]  /*0be0*/  SHF.R.U64 R59, R8, R0.reuse, R9.reuse ;  /* 0x00000000083b7219 */ /* 0x180fe20000001209 */
[----:B------:R-:W-:Y:S01]  /*0bf0*/  IMAD R30, R7, R21, R4 ;  /* 0x00000015071e7224 */ /* 0x000fe200078e0204 */
[----:B------:R-:W-:Y:S01]  /*0c00*/  SHF.R.U32.HI R0, RZ, R0, R9 ;  /* 0x00000000ff007219 */ /* 0x000fe20000011609 */
[----:B------:R-:W-:Y:S01]  /*0c10*/  IMAD.MOV.U32 R21, RZ, RZ, 0x1 ;  /* 0x00000001ff157424 */ /* 0x000fe200078e00ff */
[----:B------:R-:W-:-:S03]  /*0c20*/  IADD3 R5, P0, RZ, -R59, RZ ;  /* 0x8000003bff057210 */ /* 0x000fc60007f1e0ff */
[----:B------:R-:W1:Y:S02]  /*0c30*/  LDC R6, c[0x0][0x618] ;  /* 0x00018600ff067b82 */ /* 0x000e640000000800 */
[----:B------:R-:W-:-:S04]  /*0c40*/  IMAD.X R9, RZ, RZ, ~R0, P0 ;  /* 0x000000ffff097224 */ /* 0x000fc800000e0e00 */
[-C--:B------:R-:W-:Y:S02]  /*0c50*/  IMAD R0, R9, R26.reuse, RZ ;  /* 0x0000001a09007224 */ /* 0x080fe400078e02ff */
[----:B------:R-:W2:Y:S01]  /*0c60*/  LDC R11, c[0x0][0x608] ;  /* 0x00018200ff0b7b82 */ /* 0x000ea20000000800 */
[----:B------:R-:W-:-:S04]  /*0c70*/  IMAD.WIDE.U32 R8, R5, R26, R16 ;  /* 0x0000001a05087225 */ /* 0x000fc800078e0010 */
[----:B------:R-:W-:-:S03]  /*0c80*/  IMAD R5, R5, R27, R0 ;  /* 0x0000001b05057224 */ /* 0x000fc600078e0200 */
[----:B------:R-:W3:Y:S01]  /*0c90*/  LDC R12, c[0x0][0x658] ;  /* 0x00019600ff0c7b82 */ /* 0x000ee20000000800 */
[----:B0-----:R-:W-:Y:S01]  /*0ca0*/  ISETP.NE.U32.AND P0, PT, R24, RZ, PT ;  /* 0x000000ff1800720c */ /* 0x001fe20003f05070 */
[----:B------:R-:W-:Y:S02]  /*0cb0*/  IMAD.IADD R5, R9, 0x1, R5 ;  /* 0x0000000109057824 */ /* 0x000fe400078e0205 */
[----:B------:R-:W-:Y:S01]  /*0cc0*/  IMAD.MOV.U32 R9, RZ, RZ, -0x1 ;  /* 0xffffffffff097424 */ /* 0x000fe200078e00ff */
[----:B------:R-:W-:-:S03]  /*0cd0*/  ISETP.NE.AND.EX P0, PT, R25, RZ, PT, P0 ;  /* 0x000000ff1900720c */ /* 0x000fc60003f05300 */
[----:B------:R-:W0:Y:S01]  /*0ce0*/  LDC R15, c[0x0][0x600] ;  /* 0x00018000ff0f7b82 */ /* 0x000e220000000800 */
[-CC-:B-1----:R-:W-:Y:S02]  /*0cf0*/  SHF.R.U64 R13, R8, R6.reuse, R5.reuse ;  /* 0x00000006080d7219 */ /* 0x182fe40000001205 */
[----:B------:R-:W-:-:S05]  /*0d00*/  SHF.R.U32.HI R0, RZ, R6, R5 ;  /* 0x00000006ff007219 */ /* 0x000fca0000011605 */
[----:B------:R-:W1:Y:S01]  /*0d10*/  LDC R14, c[0x0][0x648] ;  /* 0x00019200ff0e7b82 */ /* 0x000e620000000800 */
[-CC-:B--2---:R-:W-:Y:S02]  /*0d20*/  SHF.R.U64 R27, R13, R11.reuse, R0.reuse ;  /* 0x0000000b0d1b7219 */ /* 0x184fe40000001200 */
[----:B------:R-:W-:-:S05]  /*0d30*/  SHF.R.U32.HI R5, RZ, R11, R0 ;  /* 0x0000000bff057219 */ /* 0x000fca0000011600 */
[----:B------:R-:W2:Y:S01]  /*0d40*/  LDC R20, c[0x0][0x638] ;  /* 0x00018e00ff147b82 */ /* 0x000ea20000000800 */
[-CC-:B---3--:R-:W-:Y:S02]  /*0d50*/  SHF.R.U64 R28, R27, R12.reuse, R5.reuse ;  /* 0x0000000c1b1c7219 */ /* 0x188fe40000001205 */
[-C--:B------:R-:W-:Y:S02]  /*0d60*/  SHF.L.U32 R0, R9, R12.reuse, RZ ;  /* 0x0000000c09007219 */ /* 0x080fe400000006ff */
[----:B------:R-:W-:Y:S01]  /*0d70*/  SHF.R.U32.HI R5, RZ, R12, R5 ;  /* 0x0000000cff057219 */ /* 0x000fe20000011605 */
[----:B------:R-:W-:Y:S01]  /*0d80*/  IMAD.MOV.U32 R4, RZ, RZ, R28 ;  /* 0x000000ffff047224 */ /* 0x000fe200078e001c */
[----:B------:R-:W-:Y:S01]  /*0d90*/  LOP3.LUT R10, RZ, R0, RZ, 0x33, !PT ;  /* 0x00000000ff0a7212 */ /* 0x000fe200078e33ff */
[----:B------:R-:W3:Y:S01]  /*0da0*/  LDC R26, c[0x0][0x610] ;  /* 0x00018400ff1a7b82 */ /* 0x000ee20000000800 */
[----:B------:R-:W-:Y:S05]  /*0db0*/  @!P0 BRA `(.L_x_11) ;  /* 0x0000000000288947 */ /* 0x000fea0003800000 */
[----:B------:R-:W4:Y:S02]  /*0dc0*/  LDC R9, c[0x0][0x64c] ;  /* 0x00019300ff097b82 */ /* 0x000f240000000800 */
[----:B----4-:R-:W-:-:S05]  /*0dd0*/  IADD3 R9, P0, R28, R9, RZ ;  /* 0x000000091c097210 */ /* 0x010fca0007f1e0ff */
        /* <DEDUP_REMOVED lines=8> */
.L_x_11:
[----:B-1----:R-:W-:Y:S01]  /*0e60*/  SHF.R.U64 R4, R4, R14, R5 ;  /* 0x0000000e04047219 */ /* 0x002fe20000001205 */
[----:B0-----:R-:W-:Y:S01]  /*0e70*/  VIADD R6, R15, 0xffffffff ;  /* 0xffffffff0f067836 */ /* 0x001fe20000000000 */
[----:B------:R-:W-:Y:S02]  /*0e80*/  SHF.L.U32 R0, R21, R12, RZ ;  /* 0x0000000c15007219 */ /* 0x000fe400000006ff */
[----:B------:R-:W-:Y:S01]  /*0e90*/  LOP3.LUT R5, R27, R10, RZ, 0xc0, !PT ;  /* 0x0000000a1b057212 */ /* 0x000fe200078ec0ff */
[----:B------:R-:W-:Y:S01]  /*0ea0*/  IMAD.MOV R7, RZ, RZ, -R4 ;  /* 0x000000ffff077224 */ /* 0x000fe200078e0a04 */
[----:B------:R-:W-:Y:S02]  /*0eb0*/  SEL R3, R3, R30, !P1 ;  /* 0x0000001e03037207 */ /* 0x000fe40004800000 */
[----:B------:R-:W-:Y:S01]  /*0ec0*/  LOP3.LUT R6, R13, R6, RZ, 0xc0, !PT ;  /* 0x000000060d067212 */ /* 0x000fe200078ec0ff */
[----:B------:R-:W-:Y:S02]  /*0ed0*/  IMAD R4, R0, R4, R5 ;  /* 0x0000000400047224 */ /* 0x000fe400078e0205 */
[----:B--2---:R-:W-:-:S02]  /*0ee0*/  IMAD R0, R7, R20, R28 ;  /* 0x0000001407007224 */ /* 0x004fc400078e021c */
[----:B---3--:R-:W-:Y:S02]  /*0ef0*/  IMAD R3, R4, R26, R3 ;  /* 0x0000001a04037224 */ /* 0x008fe400078e0203 */
[----:B------:R-:W-:Y:S02]  /*0f00*/  IMAD R60, R0, R15, R6 ;  /* 0x0000000f003c7224 */ /* 0x000fe400078e0206 */
[----:B------:R-:W-:-:S03]  /*0f10*/  IMAD.MOV.U32 R4, RZ, RZ, 0x1 ;  /* 0x00000001ff047424 */ /* 0x000fc600078e00ff */
[----:B------:R-:W-:Y:S02]  /*0f20*/  SEL R61, R60, R3, !P1 ;  /* 0x000000033c3d7207 */ /* 0x000fe40004800000 */
[----:B------:R-:W-:Y:S02]  /*0f30*/  PRMT R0, R4, 0x7610, R0 ;  /* 0x0000761004007816 */ /* 0x000fe40000000000 */
[----:B------:R-:W-:-:S07]  /*0f40*/  SEL R60, R3, R60, !P1 ;  /* 0x0000003c033c7207 */ /* 0x000fce0004800000 */
.L_x_9:
[----:B------:R-:W-:-:S08]  /*0f50*/  NOP ;  /* 0x0000000000007918 */ /* 0x000fd00000000000 */
[----:B------:R-:W0:Y:S02]  /*0f60*/  USETMAXREG.TRY_ALLOC.CTAPOOL UP0, 0xe8 ;  /* 0x000000e8000079c8 */ /* 0x000e240008000600 */
[----:B0-----:R-:W-:-:S13]  /*0f70*/  PLOP3.LUT P0, PT, PT, PT, UP0, 0x80, 0x0 ;  /* 0x000000000000781c */ /* 0x001fda0003f0f008 */
[----:B------:R-:W-:Y:S05]  /*0f80*/  @!P0 BRA `(.L_x_9) ;  /* 0xfffffffc00f08947 */ /* 0x000fea000383ffff */
[----:B------:R-:W-:Y:S01]  /*0f90*/  ULDC.64 UR4, c[0x0][0x598] ;  /* 0x0001660000047ab9 */ /* 0x000fe20000000a00 */
[----:B------:R-:W-:Y:S01]  /*0fa0*/  ULDC.64 UR36, c[0x0][0x208] ;  /* 0x0000820000247ab9 */ /* 0x000fe20000000a00 */
[----:B------:R-:W-:-:S04]  /*0fb0*/  ISETP.NE.U32.AND P0, PT, RZ, UR4, PT ;  /* 0x00000004ff007c0c */ /* 0x000fc8000bf05070 */
[----:B------:R-:W-:-:S13]  /*0fc0*/  ISETP.NE.AND.EX P0, PT, RZ, UR5, PT, P0 ;  /* 0x00000005ff007c0c */ /* 0x000fda000bf05300 */
[----:B------:R-:W-:Y:S05]  /*0fd0*/  @!P0 BRA `(.L_x_12) ;  /* 0x00000000001c8947 */ /* 0x000fea0003800000 */
[----:B------:R-:W0:Y:S02]  /*0fe0*/  LDC.64 R4, c[0x0][0x598] ;  /* 0x00016600ff047b82 */ /* 0x000e240000000a00 */
[----:B0-----:R-:W2:Y:S02]  /*0ff0*/  LDG.E.64 R4, desc[UR36][R4.64] ;  /* 0x0000002404047981 */ /* 0x001ea4000c1e1b00 */
[----:B--2---:R-:W-:-:S04]  /*1000*/  ISETP.NE.U32.AND P0, PT, R4, RZ, PT ;  /* 0x000000ff0400720c */ /* 0x004fc80003f05070 */
[----:B------:R-:W-:-:S13]  /*1010*/  ISETP.NE.AND.EX P0, PT, R5, RZ, PT, P0 ;  /* 0x000000ff0500720c */ /* 0x000fda0003f05300 */
[----:B------:R-:W-:Y:S05]  /*1020*/  @!P0 BRA `(.L_x_12) ;  /* 0x0000000000088947 */ /* 0x000fea0003800000 */
[----:B------:R0:W5:Y:S01]  /*1030*/  LD.E R56, desc[UR36][R4.64] ;  /* 0x0000002404387980 */ /* 0x000162000c101900 */
[----:B------:R-:W-:Y:S05]  /*1040*/  BRA `(.L_x_13) ;  /* 0x0000000000247947 */ /* 0x000fea0003800000 */
.L_x_12:
[----:B------:R-:W-:Y:S02]  /*1050*/  ULDC.64 UR4, c[0x0][0x588] ;  /* 0x0001620000047ab9 */ /* 0x000fe40000000a00 */
[----:B------:R-:W-:-:S04]  /*1060*/  ISETP.NE.U32.AND P0, PT, RZ, UR4, PT ;  /* 0x00000004ff007c0c */ /* 0x000fc8000bf05070 */
[----:B------:R-:W-:-:S13]  /*1070*/  ISETP.NE.AND.EX P0, PT, RZ, UR5, PT, P0 ;  /* 0x00000005ff007c0c */ /* 0x000fda000bf05300 */
[----:B------:R-:W-:Y:S05]  /*1080*/  @!P0 BRA `(.L_x_14) ;  /* 0x00000000000c8947 */ /* 0x000fea0003800000 */
[----:B------:R-:W0:Y:S02]  /*1090*/  LDC.64 R56, c[0x0][0x588] ;  /* 0x00016200ff387b82 */ /* 0x000e240000000a00 */
[----:B0-----:R1:W5:Y:S01]  /*10a0*/  LDG.E R56, desc[UR36][R56.64] ;  /* 0x0000002438387981 */ /* 0x001362000c1e1900 */
[----:B------:R-:W-:Y:S05]  /*10b0*/  BRA `(.L_x_13) ;  /* 0x0000000000087947 */ /* 0x000fea0003800000 */
.L_x_14:
[----:B------:R-:W-:Y:S02]  /*10c0*/  ULDC UR4, c[0x0][0x580] ;  /* 0x0001600000047ab9 */ /* 0x000fe40000000800 */
[----:B------:R-:W-:-:S07]  /*10d0*/  IMAD.U32 R56, RZ, RZ, UR4 ;  /* 0x00000004ff387e24 */ /* 0x000fce000f8e00ff */
.L_x_13:
[----:B------:R-:W-:Y:S02]  /*10e0*/  ULDC.64 UR4, c[0x0][0x5a0] ;  /* 0x0001680000047ab9 */ /* 0x000fe40000000a00 */
[----:B------:R-:W-:-:S04]  /*10f0*/  ISETP.NE.U32.AND P0, PT, RZ, UR4, PT ;  /* 0x00000004ff007c0c */ /* 0x000fc8000bf05070 */
[----:B------:R-:W-:-:S13]  /*1100*/  ISETP.NE.AND.EX P0, PT, RZ, UR5, PT, P0 ;  /* 0x00000005ff007c0c */ /* 0x000fda000bf05300 */
[----:B------:R-:W-:Y:S05]  /*1110*/  @!P0 BRA `(.L_x_15) ;  /* 0x00000000001c8947 */ /* 0x000fea0003800000 */
[----:B0-----:R-:W0:Y:S02]  /*1120*/  LDC.64 R4, c[0x0][0x5a0] ;  /* 0x00016800ff047b82 */ /* 0x001e240000000a00 */
[----:B0-----:R-:W2:Y:S02]  /*1130*/  LDG.E.64 R4, desc[UR36][R4.64] ;  /* 0x0000002404047981 */ /* 0x001ea4000c1e1b00 */
[----:B--2---:R-:W-:-:S04]  /*1140*/  ISETP.NE.U32.AND P0, PT, R4, RZ, PT ;  /* 0x000000ff0400720c */ /* 0x004fc80003f05070 */
[----:B------:R-:W-:-:S13]  /*1150*/  ISETP.NE.AND.EX P0, PT, R5, RZ, PT, P0 ;  /* 0x000000ff0500720c */ /* 0x000fda0003f05300 */
[----:B------:R-:W-:Y:S05]  /*1160*/  @!P0 BRA `(.L_x_15) ;  /* 0x0000000000088947 */ /* 0x000fea0003800000 */
[----:B-1----:R0:W5:Y:S01]  /*1170*/  LD.E R57, desc[UR36][R4.64] ;  /* 0x0000002404397980 */ /* 0x002162000c101900 */
[----:B------:R-:W-:Y:S05]  /*1180*/  BRA `(.L_x_16) ;  /* 0x0000000000247947 */ /* 0x000fea0003800000 */
.L_x_15:
[----:B------:R-:W-:Y:S02]  /*1190*/  ULDC.64 UR4, c[0x0][0x590] ;  /* 0x0001640000047ab9 */ /* 0x000fe40000000a00 */
[----:B------:R-:W-:-:S04]  /*11a0*/  ISETP.NE.U32.AND P0, PT, RZ, UR4, PT ;  /* 0x00000004ff007c0c */ /* 0x000fc8000bf05070 */
[----:B------:R-:W-:-:S13]  /*11b0*/  ISETP.NE.AND.EX P0, PT, RZ, UR5, PT, P0 ;  /* 0x00000005ff007c0c */ /* 0x000fda000bf05300 */
[----:B------:R-:W-:Y:S05]  /*11c0*/  @!P0 BRA `(.L_x_17) ;  /* 0x00000000000c8947 */ /* 0x000fea0003800000 */
[----:B0-----:R-:W1:Y:S02]  /*11d0*/  LDC.64 R4, c[0x0][0x590] ;  /* 0x00016400ff047b82 */ /* 0x001e640000000a00 */
[----:B-1----:R1:W5:Y:S01]  /*11e0*/  LDG.E R57, desc[UR36][R4.64] ;  /* 0x0000002404397981 */ /* 0x002362000c1e1900 */
[----:B------:R-:W-:Y:S05]  /*11f0*/  BRA `(.L_x_16) ;  /* 0x0000000000087947 */ /* 0x000fea0003800000 */
.L_x_17:
[----:B------:R-:W-:Y:S02]  /*1200*/  ULDC UR4, c[0x0][0x584] ;  /* 0x0001610000047ab9 */ /* 0x000fe40000000800 */
[----:B-1----:R-:W-:-:S07]  /*1210*/  IMAD.U32 R57, RZ, RZ, UR4 ;  /* 0x00000004ff397e24 */ /* 0x002fce000f8e00ff */
.L_x_16:
[----:B------:R-:W-:-:S13]  /*1220*/  LOP3.LUT P0, RZ, R0, 0xff, RZ, 0xc0, !PT ;  /* 0x000000ff00ff7812 */ /* 0x000fda000780c0ff */
[----:B------:R-:W-:Y:S05]  /*1230*/  @!P0 EXIT ;  /* 0x000000000000894d */ /* 0x000fea0003800000 */
[----:B------:R-:W-:Y:S01]  /*1240*/  ULDC UR4, c[0x0][0x28c] ;  /* 0x0000a30000047ab9 */ /* 0x000fe20000000800 */
[----:B------:R-:W-:Y:S01]  /*1250*/  LOP3.LUT R58, R19, 0x1, RZ, 0xfc, !PT ;  /* 0x00000001133a7812 */ /* 0x000fe200078efcff */
[----:B------:R-:W-:Y:S01]  /*1260*/  UIADD3 UR4, UR4, 0x3f, URZ ;  /* 0x0000003f04047890 */ /* 0x000fe2000fffe03f */
[----:B------:R-:W-:Y:S01]  /*1270*/  UMOV UR38, URZ ;  /* 0x0000003f00267c82 */ /* 0x000fe20008000000 */
[----:B------:R-:W-:Y:S02]  /*1280*/  UMOV UR39, URZ ;  /* 0x0000003f00277c82 */ /* 0x000fe40008000000 */
[----:B------:R-:W-:-:S04]  /*1290*/  USHF.R.S32.HI UR5, URZ, 0x1f, UR4 ;  /* 0x0000001f3f057899 */ /* 0x000fc80008011404 */
[----:B------:R-:W-:-:S04]  /*12a0*/  ULEA.HI UR5, UR5, UR4, URZ, 0x6 ;  /* 0x0000000405057291 */ /* 0x000fc8000f8f303f */
[----:B------:R-:W-:-:S12]  /*12b0*/  USHF.R.S32.HI UR40, URZ, 0x6, UR5 ;  /* 0x000000063f287899 */ /* 0x000fd80008011405 */
.L_x_101:
[----:B------:R-:W-:Y:S01]  /*12c0*/  LOP3.LUT R0, R18, 0x80, RZ, 0xc0, !PT ;  /* 0x0000008012007812 */ /* 0x000fe200078ec0ff */
[----:B--2---:R-:W2:Y:S01]  /*12d0*/  S2UR UR7, SR_CgaCtaId ;  /* 0x00000000000779c3 */ /* 0x004ea20000008800 */
[----:B------:R-:W-:Y:S02]  /*12e0*/  UMOV UR6, 0x400 ;  /* 0x0000040000067882 */ /* 0x000fe40000000000 */
[----:B------:R-:W-:-:S06]  /*12f0*/  SHF.R.U32.HI R0, RZ, 0x7, R0 ;  /* 0x00000007ff007819 */ /* 0x000fcc0000011600 */
[----:B---3--:R-:W3:Y:S01]  /*1300*/  SHFL.IDX PT, R0, R0, RZ, 0x1f ;  /* 0x00001fff00007589 */ /* 0x008ee200000e0000 */
[----:B--2---:R-:W-:Y:S01]  /*1310*/  ULEA UR6, UR7, UR6, 0x18 ;  /* 0x0000000607067291 */ /* 0x004fe2000f8ec03f */
[----:B---3--:R-:W-:-:S13]  /*1320*/  R2UR UR4, R0 ;  /* 0x00000000000472ca */ /* 0x008fda00000e0000 */
[----:B------:R-:W-:-:S04]  /*1330*/  ULEA.HI UR5, UR4, UR4, URZ, 0x1 ;  /* 0x0000000404057291 */ /* 0x000fc8000f8f083f */
[----:B------:R-:W-:-:S04]  /*1340*/  ULOP3.LUT UR5, UR5, 0x7fffe, URZ, 0xc0, !UPT ;  /* 0x0007fffe05057892 */ /* 0x000fc8000f8ec03f */
[----:B------:R-:W-:-:S03]  /*1350*/  UIADD3 UR5, UR4, -UR5, URZ ;  /* 0x8000000504057290 */ /* 0x000fc6000fffe03f */
[----:B------:R-:W-:Y:S01]  /*1360*/  ULDC UR4, c[0x0][0x28c] ;  /* 0x0000a30000047ab9 */ /* 0x000fe20000000800 */
[----:B------:R-:W-:Y:S01]  /*1370*/  ULEA UR5, UR5, UR6, 0xd ;  /* 0x0000000605057291 */ /* 0x000fe2000f8e683f */
[----:B------:R-:W-:-:S03]  /*1380*/  ISETP.LT.AND P0, PT, RZ, UR4, PT ;  /* 0x00000004ff007c0c */ /* 0x000fc6000bf01270 */
[----:B------:R-:W-:-:S04]  /*1390*/  UIADD3 UR5, UR5, 0x180, URZ ;  /* 0x0000018005057890 */ /* 0x000fc8000fffe03f */
[----:B------:R-:W-:-:S04]  /*13a0*/  USHF.R.U32.HI UR5, URZ, 0x4, UR5 ;  /* 0x000000043f057899 */ /* 0x000fc80008011605 */
[----:B------:R-:W-:Y:S02]  /*13b0*/  ULOP3.LUT UR41, UR5, 0x3fff, URZ, 0xc0, !UPT ;  /* 0x00003fff05297892 */ /* 0x000fe4000f8ec03f */
[----:B01---5:R-:W-:Y:S10]  /*13c0*/  @P0 BRA `(.L_x_18) ;  /* 0x0000000000400947 */ /* 0x023ff40003800000 */
[----:B------:R-:W-:Y:S01]  /*13d0*/  MOV R0, 0x0 ;  /* 0x0000000000007802 */ /* 0x000fe20000000f00 */
[----:B------:R-:W-:Y:S01]  /*13e0*/  ULDC.64 UR4, c[0x4][0x68] ;  /* 0x01001a0000047ab9 */ /* 0x000fe20000000a00 */
[----:B------:R-:W-:Y:S01]  /*13f0*/  ULDC.64 UR6, c[0x4][0x8] ;  /* 0x0100020000067ab9 */ /* 0x000fe20000000a00 */
[----:B01----:R-:W-:Y:S01]  /*1400*/  IMAD.U32 R4, RZ, RZ, UR4 ;  /* 0x00000004ff047e24 */ /* 0x003fe2000f8e00ff */
[----:B------:R0:W1:Y:S01]  /*1410*/  LDC.64 R14, c[0x4][R0] ;  /* 0x01000000000e7b82 */ /* 0x0000620000000a00 */
[----:B------:R-:W-:Y:S01]  /*1420*/  IMAD.U32 R5, RZ, RZ, UR5 ;  /* 0x00000005ff057e24 */ /* 0x000fe2000f8e00ff */
[----:B------:R-:W-:Y:S01]  /*1430*/  ULDC.64 UR4, c[0x4][0x70] ;  /* 0x01001c0000047ab9 */ /* 0x000fe20000000a00 */
[----:B------:R-:W-:Y:S02]  /*1440*/  IMAD.U32 R10, RZ, RZ, UR6 ;  /* 0x00000006ff0a7e24 */ /* 0x000fe4000f8e00ff */
[----:B------:R-:W-:Y:S02]  /*1450*/  IMAD.U32 R6, RZ, RZ, UR4 ;  /* 0x00000004ff067e24 */ /* 0x000fe4000f8e00ff */
[----:B------:R-:W-:-:S02]  /*1460*/  IMAD.U32 R7, RZ, RZ, UR5 ;  /* 0x00000005ff077e24 */ /* 0x000fc4000f8e00ff */
[----:B------:R-:W-:Y:S02]  /*1470*/  IMAD.U32 R11, RZ, RZ, UR7 ;  /* 0x00000007ff0b7e24 */ /* 0x000fe4000f8e00ff */
[----:B------:R-:W-:Y:S02]  /*1480*/  IMAD.MOV.U32 R8, RZ, RZ, 0x1e1 ;  /* 0x000001e1ff087424 */ /* 0x000fe400078e00ff */
[----:B------:R-:W-:Y:S02]  /*1490*/  IMAD.MOV.U32 R12, RZ, RZ, 0x1 ;  /* 0x00000001ff0c7424 */ /* 0x000fe400078e00ff */
[----:B0-----:R-:W-:-:S07]  /*14a0*/  IMAD.MOV.U32 R13, RZ, RZ, RZ ;  /* 0x000000ffff0d7224 */ /* 0x001fce00078e00ff */
[----:B------:R-:W-:-:S07]  /*14b0*/  LEPC R20, `(.L_x_18) ;  /* 0x000000001014794e */ /* 0x000fce0000000000 */
[----:B-1---5:R-:W-:Y:S05]  /*14c0*/  CALL.ABS.NOINC R14 ;  /* 0x000000000e007343 */ /* 0x022fea0003c00000 */
.L_x_18:
[----:B------:R-:W-:-:S13]  /*14d0*/  ISETP.NE.AND P0, PT, R58, 0x3, PT ;  /* 0x000000033a00780c */ /* 0x000fda0003f05270 */
[----:B------:R-:W-:Y:S05]  /*14e0*/  @!P0 BRA `(.L_x_19) ;  /* 0x0000000000048947 */ /* 0x000fea0003800000 */
[----:B------:R-:W-:Y:S01]  /*14f0*/  BPT.TRAP 0x1 ;  /* 0x000000040000795c */ /* 0x000fe20000300000 */
.L_x_19:
[----:B------:R-:W2:Y:S01]  /*1500*/  S2UR UR5, SR_CgaCtaId ;  /* 0x00000000000579c3 */ /* 0x000ea20000008800 */
[----:B------:R-:W-:Y:S01]  /*1510*/  UMOV UR4, 0x400 ;  /* 0x0000040000047882 */ /* 0x000fe20000000000 */
[----:B------:R-:W-:Y:S02]  /*1520*/  IMAD.U32 R0, RZ, RZ, UR38 ;  /* 0x00000026ff007e24 */ /* 0x000fe4000f8e00ff */
[----:B------:R-:W-:-:S03]  /*1530*/  IMAD.U32 R3, RZ, RZ, UR39 ;  /* 0x00000027ff037e24 */ /* 0x000fc6000f8e00ff */
[----:B------:R-:W-:Y:S01]  /*1540*/  SHF.L.U32 R0, R0, 0x1f, RZ ;  /* 0x0000001f00007819 */ /* 0x000fe200000006ff */
[----:B--2---:R-:W-:-:S06]  /*1550*/  ULEA UR4, UR5, UR4, 0x18 ;  /* 0x0000000405047291 */ /* 0x004fcc000f8ec03f */
[----:B------:R-:W-:-:S04]  /*1560*/  IMAD.U32 R6, RZ, RZ, UR4 ;  /* 0x00000004ff067e24 */ /* 0x000fc8000f8e00ff */
[----:B------:R-:W-:-:S04]  /*1570*/  IMAD R3, R3, 0x8, R6 ;  /* 0x0000000803037824 */ /* 0x000fc800078e0206 */
[----:B------:R2:W3:Y:S01]  /*1580*/  SYNCS.PHASECHK.TRANS64.TRYWAIT P1, [R3+URZ], R0 ;  /* 0x00000000030075a7 */ /* 0x0004e2000802017f */
[----:B------:R-:W-:Y:S05]  /*1590*/  @!P0 BRA `(.L_x_20) ;  /* 0x0000000000048947 */ /* 0x000fea0003800000 */
[----:B------:R-:W-:Y:S01]  /*15a0*/  BPT.TRAP 0x1 ;  /* 0x000000040000795c */ /* 0x000fe20000300000 */
.L_x_20:
[----:B---3--:R-:W-:Y:S05]  /*15b0*/  @P1 BRA `(.L_x_21) ;  /* 0x0000000000081947 */ /* 0x008fea0003800000 */
[----:B------:R-:W3:Y:S02]  /*15c0*/  SYNCS.PHASECHK.TRANS64.TRYWAIT P1, [R3+URZ], R0 ;  /* 0x00000000030075a7 */ /* 0x000ee4000802017f */
[----:B---3--:R-:W-:Y:S05]  /*15d0*/  @!P1 BRA `(.L_x_22) ;  /* 0x0000004c00809947 */ /* 0x008fea0003800000 */
.L_x_21:
[----:B------:R-:W-:-:S04]  /*15e0*/  UISETP.LT.AND UP0, UPT, UR40, 0x1, UPT ;  /* 0x000000012800788c */ /* 0x000fc8000bf01270 */
[----:B------:R-:W-:-:S06]  /*15f0*/  USEL UR4, UR40, 0x1, UP0 ;  /* 0x0000000128047887 */ /* 0x000fcc0008000000 */
[----:B--23--:R-:W-:Y:S01]  /*1600*/  IMAD.U32 R0, RZ, RZ, UR4 ;  /* 0x00000004ff007e24 */ /* 0x00cfe2000f8e00ff */
[----:B------:R-:W-:Y:S05]  /*1610*/  WARPSYNC.ALL ;  /* 0x0000000000007948 */ /* 0x000fea0003800000 */
[----:B------:R-:W-:-:S04]  /*1620*/  IADD3 R0, -R0, UR40, RZ ;  /* 0x0000002800007c10 */ /* 0x000fc8000fffe1ff */
[----:B------:R-:W-:Y:S02]  /*1630*/  ISETP.GE.AND P1, PT, R0, 0x1, PT ;  /* 0x000000010000780c */ /* 0x000fe40003f26270 */
[----:B------:R-:W-:Y:S01]  /*1640*/  R2UR UR4, R6 ;  /* 0x00000000060472ca */ /* 0x000fe200000e0000 */
[----:B------:R-:W-:Y:S01]  /*1650*/  WARPGROUP.ARRIVE ;  /* 0x00000000000079c5 */ /* 0x000fe20000000000 */
[----:B------:R-:W-:Y:S01]  /*1660*/  UMOV UR9, 0x40000040 ;  /* 0x4000004000097882 */ /* 0x000fe20000000000 */
[----:B------:R-:W-:-:S10]  /*1670*/  UMOV UR11, 0x40000040 ;  /* 0x40000040000b7882 */ /* 0x000fd40000000000 */
[----:B------:R-:W-:-:S04]  /*1680*/  UIADD3 UR4, UR4, 0x24180, URZ ;  /* 0x0002418004047890 */ /* 0x000fc8000fffe03f */
[----:B------:R-:W-:-:S04]  /*1690*/  USHF.R.U32.HI UR4, URZ, 0x4, UR4 ;  /* 0x000000043f047899 */ /* 0x000fc80008011604 */
[----:B------:R-:W-:Y:S02]  /*16a0*/  ULOP3.LUT UR5, UR4, 0x3fff, URZ, 0xc0, !UPT ;  /* 0x00003fff04057892 */ /* 0x000fe4000f8ec03f */
[----:B------:R-:W-:Y:S02]  /*16b0*/  ULOP3.LUT UR4, UR41, 0x10000, URZ, 0xfc, !UPT ;  /* 0x0001000029047892 */ /* 0x000fe4000f8efc3f */
[----:B------:R-:W-:Y:S02]  /*16c0*/  ULOP3.LUT UR5, UR5, 0x10000, URZ, 0xfc, !UPT ;  /* 0x0001000005057892 */ /* 0x000fe4000f8efc3f */
[----:B------:R-:W-:Y:S02]  /*16d0*/  ULEA UR6, UR39, UR4, 0xa ;  /* 0x0000000427067291 */ /* 0x000fe4000f8e503f */
[----:B------:R-:W-:-:S05]  /*16e0*/  ULEA UR7, UR39, UR5, 0x9 ;  /* 0x0000000527077291 */ /* 0x000fca000f8e483f */
[----:B------:R-:W-:Y:S02]  /*16f0*/  UMOV UR8, UR6 ;  /* 0x0000000600087c82 */ /* 0x000fe40008000000 */
[----:B------:R-:W-:Y:S02]  /*1700*/  UMOV UR10, UR7 ;  /* 0x00000007000a7c82 */ /* 0x000fe40008000000 */
[----:B------:R-:W-:Y:S01]  /*1710*/  HGMMA.64x64x16.F32.BF16 R24, gdesc[UR8], RZ, !UPT, gsb0 ;  /* 0x00e00000081879f0 */ /* 0x000fe2000c0018ff */
[----:B------:R-:W-:Y:S02]  /*1720*/  UIADD3 UR8, UR6, 0x2, URZ ;  /* 0x0000000206087890 */ /* 0x000fe4000fffe03f */
[----:B------:R-:W-:Y:S01]  /*1730*/  UIADD3 UR10, UR7, 0x2, URZ ;  /* 0x00000002070a7890 */ /* 0x000fe2000fffe03f */
[----:B------:R-:W-:Y:S01]  /*1740*/  UMOV UR9, 0x40000040 ;  /* 0x4000004000097882 */ /* 0x000fe20000000000 */
[----:B------:R-:W-:Y:S01]  /*1750*/  UMOV UR11, 0x40000040 ;  /* 0x40000040000b7882 */ /* 0x000fe20000000000 */
[----:B------:R-:W-:-:S02]  /*1760*/  WARPGROUP.DEPBAR.LE gsb0, 0x0 ;  /* 0x00008000000079c5 */ /* 0x000fc40000010000 */
[----:B------:R-:W-:-:S06]  /*1770*/  WARPGROUP.ARRIVE ;  /* 0x00000000000079c5 */ /* 0x000fcc0000000000 */
[----:B------:R-:W-:Y:S01]  /*1780*/  HGMMA.64x64x16.F32.BF16 R24, gdesc[UR8], R24, gsb0 ;  /* 0x00e00000081879f0 */ /* 0x000fe20008001818 */
[----:B------:R-:W-:Y:S02]  /*1790*/  UIADD3 UR8, UR6, 0x4, URZ ;  /* 0x0000000406087890 */ /* 0x000fe4000fffe03f */
[----:B------:R-:W-:Y:S01]  /*17a0*/  UIADD3 UR10, UR7, 0x4, URZ ;  /* 0x00000004070a7890 */ /* 0x000fe2000fffe03f */
[----:B------:R-:W-:Y:S01]  /*17b0*/  UMOV UR9, 0x40000040 ;  /* 0x4000004000097882 */ /* 0x000fe20000000000 */
[----:B------:R-:W-:Y:S01]  /*17c0*/  UMOV UR11, 0x40000040 ;  /* 0x40000040000b7882 */ /* 0x000fe20000000000 */
[----:B------:R-:W-:Y:S02]  /*17d0*/  WARPGROUP.DEPBAR.LE gsb0, 0x0 ;  /* 0x00008000000079c5 */ /* 0x000fe40000010000 */
        /* <DEDUP_REMOVED lines=8> */
[----:B------:R-:W-:Y:S03]  /*1860*/  HGMMA.64x64x16.F32.BF16 R24, gdesc[UR8], R24, gsb0 ;  /* 0x00e00000081879f0 */ /* 0x000fe60008001818 */
[----:B------:R-:W-:Y:S02]  /*1870*/  WARPGROUP.DEPBAR.LE gsb0, 0x0 ;  /* 0x00008000000079c5 */ /* 0x000fe40000010000 */
[----:B------:R-:W-:Y:S05]  /*1880*/  @!P1 BRA `(.L_x_23) ;  /* 0x0000000400249947 */ /* 0x000fea0003800000 */
[----:B------:R-:W-:Y:S02]  /*1890*/  UIADD3 UR6, UR39, 0x1, URZ ;  /* 0x0000000127067890 */ /* 0x000fe4000fffe03f */
[----:B------:R-:W-:Y:S02]  /*18a0*/  IMAD.U32 R3, RZ, RZ, UR39 ;  /* 0x00000027ff037e24 */ /* 0x000fe4000f8e00ff */
[----:B------:R-:W-:-:S04]  /*18b0*/  UISETP.NE.AND UP0, UPT, UR6, 0x9, UPT ;  /* 0x000000090600788c */ /* 0x000fc8000bf05270 */
[----:B------:R-:W-:Y:S02]  /*18c0*/  USEL UR7, URZ, 0x1, UP0 ;  /* 0x000000013f077887 */ /* 0x000fe40008000000 */
[----:B------:R-:W-:Y:S02]  /*18d0*/  USEL UR6, UR6, URZ, UP0 ;  /* 0x0000003f06067287 */ /* 0x000fe40008000000 */
[----:B------:R-:W-:-:S06]  /*18e0*/  ULOP3.LUT UR7, UR38, UR7, URZ, 0x3c, !UPT ;  /* 0x0000000726077292 */ /* 0x000fcc000f8e3c3f */
[----:B------:R-:W-:-:S07]  /*18f0*/  IMAD.U32 R7, RZ, RZ, UR7 ;  /* 0x00000007ff077e24 */ /* 0x000fce000f8e00ff */
.L_x_30:
[----:B------:R-:W-:Y:S05]  /*1900*/  @!P0 BRA `(.L_x_24) ;  /* 0x0000000000048947 */ /* 0x000fea0003800000 */
[----:B------:R-:W-:Y:S01]  /*1910*/  BPT.TRAP 0x1 ;  /* 0x000000040000795c */ /* 0x000fe20000300000 */
.L_x_24:
[----:B------:R-:W2:Y:S01]  /*1920*/  S2UR UR8, SR_CgaCtaId ;  /* 0x00000000000879c3 */ /* 0x000ea20000008800 */
[----:B------:R-:W-:Y:S01]  /*1930*/  UMOV UR7, 0x400 ;  /* 0x0000040000077882 */ /* 0x000fe20000000000 */
[----:B01----:R-:W-:Y:S01]  /*1940*/  IMAD.U32 R5, RZ, RZ, UR6 ;  /* 0x00000006ff057e24 */ /* 0x003fe2000f8e00ff */
[----:B------:R-:W-:Y:S01]  /*1950*/  SHF.L.U32 R4, R7, 0x1f, RZ ;  /* 0x0000001f07047819 */ /* 0x000fe200000006ff */
[----:B--2---:R-:W-:-:S06]  /*1960*/  ULEA UR7, UR8, UR7, 0x18 ;  /* 0x0000000708077291 */ /* 0x004fcc000f8ec03f */
[----:B------:R-:W-:-:S04]  /*1970*/  IMAD.U32 R6, RZ, RZ, UR7 ;  /* 0x00000007ff067e24 */ /* 0x000fc8000f8e00ff */
[----:B------:R-:W-:-:S04]  /*1980*/  IMAD R5, R5, 0x8, R6 ;  /* 0x0000000805057824 */ /* 0x000fc800078e0206 */
[----:B------:R0:W1:Y:S01]  /*1990*/  SYNCS.PHASECHK.TRANS64.TRYWAIT P1, [R5+URZ], R4 ;  /* 0x00000004050075a7 */ /* 0x000062000802017f */
[----:B------:R-:W-:Y:S05]  /*19a0*/  @!P0 BRA `(.L_x_25) ;  /* 0x0000000000048947 */ /* 0x000fea0003800000 */
[----:B------:R-:W-:Y:S01]  /*19b0*/  BPT.TRAP 0x1 ;  /* 0x000000040000795c */ /* 0x000fe20000300000 */
.L_x_25:
[----:B-1----:R-:W-:Y:S05]  /*19c0*/  @P1 BRA `(.L_x_26) ;  /* 0x0000000000081947 */ /* 0x002fea0003800000 */
[----:B------:R-:W1:Y:S02]  /*19d0*/  SYNCS.PHASECHK.TRANS64.TRYWAIT P1, [R5+URZ], R4 ;  /* 0x00000004050075a7 */ /* 0x000e64000802017f */
[----:B-1----:R-:W-:Y:S05]  /*19e0*/  @!P1 BRA `(.L_x_27) ;  /* 0x0000004800909947 */ /* 0x002fea0003800000 */
.L_x_26:
[----:B------:R-:W-:Y:S01]  /*19f0*/  ULEA UR7, UR6, UR4, 0xa ;  /* 0x0000000406077291 */ /* 0x000fe2000f8e503f */
[----:B------:R-:W-:Y:S01]  /*1a00*/  WARPGROUP.ARRIVE ;  /* 0x00000000000079c5 */ /* 0x000fe20000000000 */
[----:B------:R-:W-:Y:S01]  /*1a10*/  ULEA UR12, UR6, UR5, 0x9 ;  /* 0x00000005060c7291 */ /* 0x000fe2000f8e483f */
[----:B------:R-:W-:Y:S01]  /*1a20*/  UMOV UR9, 0x40000040 ;  /* 0x4000004000097882 */ /* 0x000fe20000000000 */
[----:B------:R-:W-:-:S03]  /*1a30*/  UMOV UR11, 0x40000040 ;  /* 0x40000040000b7882 */ /* 0x000fc60000000000 */
[----:B------:R-:W-:Y:S02]  /*1a40*/  UMOV UR8, UR7 ;  /* 0x0000000700087c82 */ /* 0x000fe40008000000 */
[----:B------:R-:W-:Y:S02]  /*1a50*/  UMOV UR10, UR12 ;  /* 0x0000000c000a7c82 */ /* 0x000fe40008000000 */
[----:B------:R-:W-:Y:S01]  /*1a60*/  HGMMA.64x64x16.F32.BF16 R24, gdesc[UR8], R24, gsb0 ;  /* 0x00e00000081879f0 */ /* 0x000fe20008001818 */
        /* <DEDUP_REMOVED lines=23> */
[----:B------:R-:W-:Y:S01]  /*1be0*/  BPT.TRAP 0x1 ;  /* 0x000000040000795c */ /* 0x000fe20000300000 */
.L_x_28:
[----:B------:R-:W-:-:S13]  /*1bf0*/  ISETP.NE.AND P1, PT, R23, RZ, PT ;  /* 0x000000ff1700720c */ /* 0x000fda0003f25270 */
[----:B01----:R-:W-:-:S04]  /*1c00*/  @P1 IMAD R4, R3, 0x8, R6 ;  /* 0x0000000803041824 */ /* 0x003fc800078e0206 */
[----:B------:R-:W-:-:S05]  /*1c10*/  @P1 VIADD R5, R4, 0x48 ;  /* 0x0000004804051836 */ /* 0x000fca0000000000 */
[----:B------:R-:W-:-:S04]  /*1c20*/  @P1 PRMT R5, R22, 0x654, R5 ;  /* 0x0000065416051816 */ /* 0x000fc80000000005 */
[----:B------:R0:W-:Y:S01]  /*1c30*/  @P1 SYNCS.ARRIVE.TRANS64.RED.A1T0 RZ, [R5+URZ], RZ ;  /* 0x000000ff05ff19a7 */ /* 0x0001e2000810043f */
[----:B------:R-:W-:-:S13]  /*1c40*/  ISETP.GT.U32.AND P1, PT, R19, 0x1, PT ;  /* 0x000000011300780c */ /* 0x000fda0003f24070 */
[----:B0-----:R-:W-:Y:S05]  /*1c50*/  @P1 BRA `(.L_x_29) ;  /* 0x0000000000041947 */ /* 0x001fea0003800000 */
[----:B------:R-:W-:Y:S01]  /*1c60*/  BPT.TRAP 0x1 ;  /* 0x000000040000795c */ /* 0x000fe20000300000 */
.L_x_29:
[----:B------:R-:W-:Y:S01]  /*1c70*/  UIADD3 UR6, UR6, 0x1, URZ ;  /* 0x0000000106067890 */ /* 0x000fe2000fffe03f */
[C---:B------:R-:W-:Y:S01]  /*1c80*/  ISETP.GT.AND P2, PT, R0.reuse, 0x1, PT ;  /* 0x000000010000780c */ /* 0x040fe20003f44270 */
[----:B------:R-:W-:Y:S02]  /*1c90*/  VIADD R3, R3, 0x1 ;  /* 0x0000000103037836 */ /* 0x000fe40000000000 */
[----:B------:R-:W-:Y:S01]  /*1ca0*/  UISETP.NE.AND UP0, UPT, UR6, 0x9, UPT ;  /* 0x000000090600788c */ /* 0x000fe2000bf05270 */
[----:B------:R-:W-:Y:S02]  /*1cb0*/  VIADD R0, R0, 0xffffffff ;  /* 0xffffffff00007836 */ /* 0x000fe40000000000 */
[C---:B------:R-:W-:Y:S01]  /*1cc0*/  ISETP.NE.AND P1, PT, R3.reuse, 0x9, PT ;  /* 0x000000090300780c */ /* 0x040fe20003f25270 */
[----:B------:R-:W-:Y:S02]  /*1cd0*/  USEL UR7, URZ, 0x1, UP0 ;  /* 0x000000013f077887 */ /* 0x000fe40008000000 */
[----:B------:R-:W-:Y:S01]  /*1ce0*/  USEL UR6, UR6, URZ, UP0 ;  /* 0x0000003f06067287 */ /* 0x000fe20008000000 */
[----:B------:R-:W-:-:S03]  /*1cf0*/  SEL R3, R3, RZ, P1 ;  /* 0x000000ff03037207 */ /* 0x000fc60000800000 */
[----:B------:R-:W-:Y:S01]  /*1d00*/  LOP3.LUT R7, R7, UR7, RZ, 0x3c, !PT ;  /* 0x0000000707077c12 */ /* 0x000fe2000f8e3cff */
[----:B------:R-:W-:Y:S07]  /*1d10*/  @P2 BRA `(.L_x_30) ;  /* 0xfffffff800f82947 */ /* 0x000fee000383ffff */
.L_x_23:
[----:B------:R-:W2:Y:S02]  /*1d20*/  LDC R0, c[0x0][0x28c] ;  /* 0x0000a300ff007b82 */ /* 0x000ea40000000800 */
[----:B--2---:R-:W-:-:S13]  /*1d30*/  ISETP.GE.AND P1, PT, R0, 0x1, PT ;  /* 0x000000010000780c */ /* 0x004fda0003f26270 */
[----:B------:R-:W-:Y:S05]  /*1d40*/  @!P1 BRA `(.L_x_31) ;  /* 0x0000000000509947 */ /* 0x000fea0003800000 */
[----:B------:R-:W-:Y:S05]  /*1d50*/  @!P0 BRA `(.L_x_32) ;  /* 0x0000000000048947 */ /* 0x000fea0003800000 */
[----:B------:R-:W-:Y:S01]  /*1d60*/  BPT.TRAP 0x1 ;  /* 0x000000040000795c */ /* 0x000fe20000300000 */
.L_x_32:
[----:B------:R-:W-:Y:S01]  /*1d70*/  ISETP.NE.AND P0, PT, R23, RZ, PT ;  /* 0x000000ff1700720c */ /* 0x000fe20003f05270 */
[----:B------:R-:W-:Y:S01]  /*1d80*/  BSSY B0, `(.L_x_33) ;  /* 0x000000e000007945 */ /* 0x000fe20003800000 */
[----:B------:R-:W-:-:S11]  /*1d90*/  ISETP.GT.U32.AND P1, PT, R19, 0x1, PT ;  /* 0x000000011300780c */ /* 0x000fd60003f24070 */
[----:B------:R-:W-:Y:S05]  /*1da0*/  @!P0 BRA `(.L_x_34) ;  /* 0x00000000002c8947 */ /* 0x000fea0003800000 */
[----:B------:R-:W-:-:S04]  /*1db0*/  UISETP.LT.AND UP0, UPT, UR40, 0x1, UPT ;  /* 0x000000012800788c */ /* 0x000fc8000bf01270 */
[----:B------:R-:W-:-:S04]  /*1dc0*/  USEL UR6, UR40, 0x1, UP0 ;  /* 0x0000000128067887 */ /* 0x000fc80008000000 */
[----:B------:R-:W-:-:S04]  /*1dd0*/  UIADD3 UR6, UR39, UR40, -UR6 ;  /* 0x0000002827067290 */ /* 0x000fc8000fffe806 */
[----:B------:R-:W-:-:S04]  /*1de0*/  UIMAD.WIDE.U32 UR4, UR6, 0x38e38e39, URZ ;  /* 0x38e38e39060478a5 */ /* 0x000fc8000f8e003f */
[----:B------:R-:W-:-:S04]  /*1df0*/  USHF.R.U32.HI UR4, URZ, 0x1, UR5 ;  /* 0x000000013f047899 */ /* 0x000fc80008011605 */
[----:B------:R-:W-:-:S06]  /*1e00*/  UIMAD UR6, UR4, -0x9, UR6 ;  /* 0xfffffff7040678a4 */ /* 0x000fcc000f8e0206 */
[----:B------:R-:W-:-:S04]  /*1e10*/  IMAD.U32 R3, RZ, RZ, UR6 ;  /* 0x00000006ff037e24 */ /* 0x000fc8000f8e00ff */
[----:B------:R-:W-:-:S04]  /*1e20*/  IMAD R0, R3, 0x8, R6 ;  /* 0x0000000803007824 */ /* 0x000fc800078e0206 */
[----:B------:R-:W-:-:S05]  /*1e30*/  VIADD R3, R0, 0x48 ;  /* 0x0000004800037836 */ /* 0x000fca0000000000 */
[----:B------:R-:W-:-:S04]  /*1e40*/  PRMT R3, R22, 0x654, R3 ;  /* 0x0000065416037816 */ /* 0x000fc80000000003 */
[----:B------:R2:W-:Y:S03]  /*1e50*/  SYNCS.ARRIVE.TRANS64.RED.A1T0 RZ, [R3+URZ], RZ ;  /* 0x000000ff03ff79a7 */ /* 0x0005e6000810043f */
.L_x_34:
[----:B------:R-:W-:Y:S05]  /*1e60*/  BSYNC B0 ;  /* 0x0000000000007941 */ /* 0x000fea0003800000 */
.L_x_33:
[----:B------:R-:W-:Y:S05]  /*1e70*/  @P1 BRA `(.L_x_31) ;  /* 0x0000000000041947 */ /* 0x000fea0003800000 */
[----:B------:R-:W-:Y:S01]  /*1e80*/  BPT.TRAP 0x1 ;  /* 0x000000040000795c */ /* 0x000fe20000300000 */
.L_x_31:
[----:B------:R-:W3:Y:S01]  /*1e90*/  LDC R6, c[0x0][0x288] ;  /* 0x0000a200ff067b82 */ /* 0x000ee20000000800 */
[--C-:B------:R-:W-:Y:S01]  /*1ea0*/  SHF.R.U32.HI R0, RZ, 0x2, R18.reuse ;  /* 0x00000002ff007819 */ /* 0x100fe20000011612 */
[----:B------:R-:W-:Y:S01]  /*1eb0*/  IMAD.SHL.U32 R61, R61, 0x40, RZ ;  /* 0x000000403d3d7824 */ /* 0x000fe200078e00ff */
[----:B01----:R-:W-:Y:S01]  /*1ec0*/  SHF.R.U32.HI R5, RZ, 0x7, R18 ;  /* 0x00000007ff057819 */ /* 0x003fe20000011612 */
[----:B------:R-:W-:Y:S01]  /*1ed0*/  UIADD3 UR39, UR40, UR39, URZ ;  /* 0x0000002728277290 */ /* 0x000fe2000fffe03f */
[----:B--2---:R-:W-:Y:S01]  /*1ee0*/  LOP3.LUT R3, R0, 0x7, RZ, 0xc0, !PT ;  /* 0x0000000700037812 */ /* 0x004fe200078ec0ff */
[C---:B------:R-:W-:Y:S01]  /*1ef0*/  IMAD.SHL.U32 R10, R18.reuse, 0x2, RZ ;  /* 0x00000002120a7824 */ /* 0x040fe200078e00ff */
[----:B------:R-:W-:Y:S01]  /*1f00*/  LOP3.LUT R0, R5, 0x1, RZ, 0xc0, !PT ;  /* 0x0000000105007812 */ /* 0x000fe200078ec0ff */
[----:B------:R-:W-:Y:S01]  /*1f10*/  UISETP.GT.U32.AND UP0, UPT, UR39, 0x8, UPT ;  /* 0x000000082700788c */ /* 0x000fe2000bf04070 */
[C---:B------:R-:W-:Y:S01]  /*1f20*/  LOP3.LUT R5, R18.reuse, 0x3, RZ, 0xc0, !PT ;  /* 0x0000000312057812 */ /* 0x040fe200078ec0ff */
[----:B------:R-:W-:Y:S01]  /*1f30*/  ULDC UR7, c[0x0][0x284] ;  /* 0x0000a10000077ab9 */ /* 0x000fe20000000800 */
[----:B------:R-:W-:Y:S01]  /*1f40*/  LOP3.LUT R4, R18, 0x60, RZ, 0xc0, !PT ;  /* 0x0000006012047812 */ /* 0x000fe200078ec0ff */
[----:B------:R-:W-:Y:S01]  /*1f50*/  IMAD.SHL.U32 R8, R0, 0x40, RZ ;  /* 0x0000004000087824 */ /* 0x000fe200078e00ff */
[----:B------:R-:W-:Y:S01]  /*1f60*/  UISETP.LT.U32.AND UP0, UPT, UR40, 0x9, UP0 ;  /* 0x000000092800788c */ /* 0x000fe20008701070 */
[----:B------:R-:W-:Y:S01]  /*1f70*/  SHF.R.S32.HI R15, RZ, 0x1f, R59 ;  /* 0x0000001fff0f7819 */ /* 0x000fe2000001143b */
[----:B------:R-:W-:Y:S01]  /*1f80*/  UISETP.GE.U32.AND UP1, UPT, UR40, 0x9, UPT ;  /* 0x000000092800788c */ /* 0x000fe2000bf26070 */
[----:B------:R-:W-:Y:S01]  /*1f90*/  SHF.R.U32.HI R4, RZ, 0x1, R4 ;  /* 0x00000001ff047819 */ /* 0x000fe20000011604 */
[----:B------:R-:W-:Y:S01]  /*1fa0*/  ULDC.64 UR8, c[0x0][0x5d0] ;  /* 0x0001740000087ab9 */ /* 0x000fe20000000a00 */
[C---:B------:R-:W-:Y:S01]  /*1fb0*/  LOP3.LUT R10, R61.reuse, 0x6, R10, 0xf8, !PT ;  /* 0x000000063d0a7812 */ /* 0x040fe200078ef80a */
[----:B------:R-:W-:Y:S01]  /*1fc0*/  UIMAD.WIDE.U32 UR4, UR39, 0x38e38e39, URZ ;  /* 0x38e38e39270478a5 */ /* 0x000fe2000f8e003f */
[--C-:B------:R-:W-:Y:S01]  /*1fd0*/  IADD3 R7, RZ, -R4, -R3.reuse ;  /* 0x80000004ff077210 */ /* 0x100fe20007ffe803 */
[----:B------:R-:W-:Y:S01]  /*1fe0*/  USEL UR6, URZ, 0x1, !UP0 ;  /* 0x000000013f067887 */ /* 0x000fe2000c000000 */
[----:B------:R-:W-:Y:S01]  /*1ff0*/  LOP3.LUT R3, R8, 0x40, R3, 0xe2, !PT ;  /* 0x0000004008037812 */ /* 0x000fe200078ee203 */
[C---:B------:R-:W-:Y:S01]  /*2000*/  IMAD.WIDE R8, R60.reuse, 0x80, RZ ;  /* 0x000000803c087825 */ /* 0x040fe200078e02ff */
[----:B---3--:R-:W-:Y:S01]  /*2010*/  ISETP.GE.AND P0, PT, R61, R6, PT ;  /* 0x000000063d00720c */ /* 0x008fe20003f06270 */
[----:B------:R-:W-:Y:S01]  /*2020*/  USHF.R.U32.HI UR4, URZ, 0x1, UR5 ;  /* 0x000000013f047899 */ /* 0x000fe20008011605 */
[----:B------:R-:W-:Y:S01]  /*2030*/  SHF.R.S32.HI R11, RZ, 0x1f, R10 ;  /* 0x0000001fff0b7819 */ /* 0x000fe2000001140a */
[----:B------:R-:W-:Y:S01]  /*2040*/  IMAD R12, R5, -0x2, R6 ;  /* 0xfffffffe050c7824 */ /* 0x000fe200078e0206 */
[----:B------:R-:W-:Y:S01]  /*2050*/  ULOP3.LUT UR38, UR38, UR6, URZ, 0x3c, !UPT ;  /* 0x0000000626267292 */ /* 0x000fe2000f8e3c3f */
[----:B------:R-:W-:Y:S01]  /*2060*/  IMAD.SHL.U32 R5, R60, 0x80, RZ ;  /* 0x000000803c057824 */ /* 0x000fe200078e00ff */
[----:B------:R-:W-:Y:S01]  /*2070*/  LOP3.LUT R73, R8, R3, R4, 0xfe, !PT ;  /* 0x0000000308497212 */ /* 0x000fe200078efe04 */
[----:B------:R-:W-:Y:S01]  /*2080*/  IMAD R6, R15, UR8, RZ ;  /* 0x000000080f067c24 */ /* 0x000fe2000f8e02ff */
[----:B------:R-:W-:Y:S01]  /*2090*/  UIMAD UR39, UR4, -0x9, UR39 ;  /* 0xfffffff7042778a4 */ /* 0x000fe2000f8e0227 */
[----:B------:R-:W-:Y:S01]  /*20a0*/  IMAD R0, R0, -0x40, R7 ;  /* 0xffffffc000007824 */ /* 0x000fe200078e0207 */
[----:B------:R-:W-:Y:S01]  /*20b0*/  ISETP.GE.OR P0, PT, R5, UR7, P0 ;  /* 0x0000000705007c0c */ /* 0x000fe20008706670 */
[C---:B------:R-:W-:Y:S01]  /*20c0*/  IMAD R13, R59.reuse, UR9, R6 ;  /* 0x000000093b0d7c24 */ /* 0x040fe2000f8e0206 */
[----:B------:R-:W-:Y:S01]  /*20d0*/  @UP1 ULOP3.LUT UR38, UR38, 0x1, UR4, 0x78, !UPT ;  /* 0x0000000126261892 */ /* 0x000fe2000f8e7804 */
[----:B------:R-:W-:Y:S01]  /*20e0*/  IMAD.WIDE.U32 R6, R59, UR8, R10 ;  /* 0x000000083b067c25 */ /* 0x000fe2000f8e000a */
[----:B------:R-:W-:-:S03]  /*20f0*/  IADD3 R3, -R5, UR7, R0 ;  /* 0x0000000705037c10 */ /* 0x000fc6000fffe100 */
[----:B------:R-:W-:Y:S02]  /*2100*/  IMAD.IADD R7, R7, 0x1, R13 ;  /* 0x0000000107077824 */ /* 0x000fe400078e020d */
[----:B------:R-:W-:Y:S02]  /*2110*/  IMAD.IADD R4, R12, 0x1, -R61 ;  /* 0x000000010c047824 */ /* 0x000fe400078e0a3d */
[----:B------:R-:W-:Y:S02]  /*2120*/  IMAD.MOV.U32 R0, RZ, RZ, -0x1 ;  /* 0xffffffffff007424 */ /* 0x000fe400078e00ff */
[----:B------:R-:W-:Y:S05]  /*2130*/  @P0 BRA `(.L_x_35) ;  /* 0x0000002000a40947 */ /* 0x000fea0003800000 */
[----:B------:R-:W0:Y:S01]  /*2140*/  LDC.64 R66, c[0x0][0x5c8] ;  /* 0x00017200ff427b82 */ /* 0x000e220000000a00 */
[----:B-----5:R-:W-:Y:S01]  /*2150*/  FSETP.NEU.AND P0, PT, R57, RZ, PT ;  /* 0x000000ff3900720b */ /* 0x020fe20003f0d000 */
[----:B------:R-:W-:Y:S01]  /*2160*/  BSSY B0, `(.L_x_35) ;  /* 0x0000226000007945 */ /* 0x000fe20003800000 */
[----:B------:R-:W-:-:S04]  /*2170*/  ISETP.GT.AND P2, PT, R4, RZ, PT ;  /* 0x000000ff0400720c */ /* 0x000fc80003f44270 */
[----:B------:R-:W-:Y:S01]  /*2180*/  ISETP.GT.AND P1, PT, R3, RZ, P2 ;  /* 0x000000ff0300720c */ /* 0x000fe20001724270 */
[-C--:B0-----:R-:W-:Y:S02]  /*2190*/  IMAD R12, R9, R66.reuse, RZ ;  /* 0x00000042090c7224 */ /* 0x081fe400078e02ff */
[----:B------:R-:W-:-:S04]  /*21a0*/  IMAD.WIDE.U32 R60, R73, R66, R6 ;  /* 0x00000042493c7225 */ /* 0x000fc800078e0006 */
[----:B------:R-:W-:-:S04]  /*21b0*/  IMAD R5, R73, R67, R12 ;  /* 0x0000004349057224 */ /* 0x000fc800078e020c */
[----:B------:R-:W-:Y:S01]  /*21c0*/  IMAD.IADD R75, R61, 0x1, R5 ;  /* 0x000000013d4b7824 */ /* 0x000fe200078e0205 */
[----:B------:R-:W-:Y:S06]  /*21d0*/  @!P0 BRA `(.L_x_36) ;  /* 0x0000001400e88947 */ /* 0x000fec0003800000 */
[----:B------:R-:W0:Y:S01]  /*21e0*/  LDC.64 R64, c[0x0][0x5b8] ;  /* 0x00016e00ff407b82 */ /* 0x000e220000000a00 */
[----:B------:R-:W-:-:S07]  /*21f0*/  ULDC.64 UR4, c[0x0][0x5c0] ;  /* 0x0001700000047ab9 */ /* 0x000fce0000000a00 */
[----:B------:R-:W1:Y:S08]  /*2200*/  LDC.64 R68, c[0x0][0x5b0] ;  /* 0x00016c00ff447b82 */ /* 0x000e700000000a00 */
[----:B------:R-:W2:Y:S01]  /*2210*/  LDC.64 R70, c[0x0][0x5a8] ;  /* 0x00016a00ff467b82 */ /* 0x000ea20000000a00 */
[-C--:B0-----:R-:W-:Y:S02]  /*2220*/  IMAD R6, R15, R64.reuse, RZ ;  /* 0x000000400f067224 */ /* 0x081fe400078e02ff */
[----:B------:R-:W-:-:S04]  /*2230*/  IMAD.WIDE.U32 R62, R59, R64, R10 ;  /* 0x000000403b3e7225 */ /* 0x000fc800078e000a */
[----:B------:R-:W-:Y:S02]  /*2240*/  IMAD R61, R59, R65, R6 ;  /* 0x000000413b3d7224 */ /* 0x000fe400078e0206 */
[-C--:B-1----:R-:W-:Y:S02]  /*2250*/  IMAD R8, R9, R68.reuse, RZ ;  /* 0x0000004409087224 */ /* 0x082fe400078e02ff */
[----:B------:R-:W-:Y:S02]  /*2260*/  IMAD.IADD R13, R63, 0x1, R61 ;  /* 0x000000013f0d7824 */ /* 0x000fe400078e023d */
[----:B------:R-:W-:Y:S02]  /*2270*/  IMAD.MOV.U32 R12, RZ, RZ, R62 ;  /* 0x000000ffff0c7224 */ /* 0x000fe400078e003e */
[C---:B------:R-:W-:Y:S02]  /*2280*/  IMAD R65, R73.reuse, R69, R8 ;  /* 0x0000004549417224 */ /* 0x040fe400078e0208 */
[----:B------:R-:W-:-:S04]  /*2290*/  IMAD.WIDE.U32 R6, R73, R68, R12 ;  /* 0x0000004449067225 */ /* 0x000fc800078e000c */
[----:B------:R-:W-:Y:S01]  /*22a0*/  IMAD.IADD R5, R7, 0x1, R65 ;  /* 0x0000000107057824 */ /* 0x000fe200078e0241 */
[----:B--2---:R-:W-:-:S04]  /*22b0*/  LEA R14, P0, R6, R70, 0x1 ;  /* 0x00000046060e7211 */ /* 0x004fc800078008ff */
[----:B------:R-:W-:-:S05]  /*22c0*/  LEA.HI.X R15, R6, R71, R5, 0x1, P0 ;  /* 0x00000047060f7211 */ /* 0x000fca00000f0c05 */
[----:B------:R0:W2:Y:S01]  /*22d0*/  @P1 LDG.E.LTC128B.U16 R5, desc[UR36][R14.64] ;  /* 0x000000240e051981 */ /* 0x0000a2000c1e1520 */
[----:B------:R-:W-:Y:S01]  /*22e0*/  IMAD.WIDE.U32 R6, R73, R68, R10 ;  /* 0x0000004449067225 */ /* 0x000fe200078e000a */
[----:B------:R-:W-:Y:S03]  /*22f0*/  BSSY B1, `(.L_x_37) ;  /* 0x0000013000017945 */ /* 0x000fe60003800000 */
[----:B------:R-:W-:Y:S02]  /*2300*/  IMAD.IADD R7, R65, 0x1, R7 ;  /* 0x0000000141077824 */ /* 0x000fe400078e0207 */
[----:B------:R-:W-:Y:S01]  /*2310*/  IMAD.WIDE.U32 R20, R59, R64, R6 ;  /* 0x000000403b147225 */ /* 0x000fe200078e0006 */
[----:B0-----:R-:W-:-:S03]  /*2320*/  SHF.L.U64.HI R15, R68, 0x3, R69 ;  /* 0x00000003440f7819 */ /* 0x001fc60000010245 */
[----:B------:R-:W-:Y:S01]  /*2330*/  IMAD.IADD R7, R61, 0x1, R21 ;  /* 0x000000013d077824 */ /* 0x000fe200078e0215 */
[----:B------:R-:W-:Y:S01]  /*2340*/  LEA R6, P4, R20, R70, 0x1 ;  /* 0x0000004614067211 */ /* 0x000fe200078808ff */
[----:B------:R-:W-:-:S03]  /*2350*/  IMAD.SHL.U32 R14, R68, 0x8, RZ ;  /* 0x00000008440e7824 */ /* 0x000fc600078e00ff */
[----:B------:R-:W-:Y:S01]  /*2360*/  LEA.HI.X R7, R20, R71, R7, 0x1, P4 ;  /* 0x0000004714077211 */ /* 0x000fe200020f0c07 */
[----:B--2---:R-:W-:-:S04]  /*2370*/  IMAD.U32 R8, R5, 0x10000, RZ ;  /* 0x0001000005087824 */ /* 0x004fc800078e00ff */
[----:B------:R-:W-:Y:S01]  /*2380*/  FMUL R9, R8, R57 ;  /* 0x0000003908097220 */ /* 0x000fe20000400000 */
[----:B------:R-:W-:-:S03]  /*2390*/  LEA R8, P0, R60, UR4, 0x1 ;  /* 0x000000043c087c11 */ /* 0x000fc6000f8008ff */
[----:B------:R-:W-:Y:S01]  /*23a0*/  FFMA R24, R24, R56, R9 ;  /* 0x0000003818187223 */ /* 0x000fe20000000009 */
[----:B------:R-:W-:Y:S02]  /*23b0*/  LEA.HI.X R9, R60, UR5, R75, 0x1, P0 ;  /* 0x000000053c097c11 */ /* 0x000fe400080f0c4b */
[----:B------:R-:W-:Y:S02]  /*23c0*/  ISETP.GT.AND P0, PT, R4, 0x1, PT ;  /* 0x000000010400780c */ /* 0x000fe40003f04270 */
[----:B------:R-:W-:Y:S02]  /*23d0*/  F2FP.BF16.F32.PACK_AB R24, RZ, R24 ;  /* 0x00000018ff18723e */ /* 0x000fe400000010ff */
[----:B------:R-:W-:-:S03]  /*23e0*/  ISETP.GT.AND P3, PT, R3, RZ, P0 ;  /* 0x000000ff0300720c */ /* 0x000fc60000764270 */
[----:B------:R0:W-:Y:S10]  /*23f0*/  @P1 STG.E.U16 desc[UR36][R8.64], R24 ;  /* 0x0000001808001986 */ /* 0x0001f4000c101524 */
[----:B------:R-:W-:Y:S05]  /*2400*/  @!P3 BRA `(.L_x_38) ;  /* 0x000000000004b947 */ /* 0x000fea0003800000 */
[----:B------:R1:W5:Y:S02]  /*2410*/  LDG.E.LTC128B.U16 R5, desc[UR36][R6.64+0x2] ;  /* 0x0000022406057981 */ /* 0x000364000c1e1520 */
.L_x_38:
[----:B------:R-:W-:Y:S05]  /*2420*/  BSYNC B1 ;  /* 0x0000000000017941 */ /* 0x000fea0003800000 */
.L_x_37:
[----:B-----5:R-:W-:Y:S01]  /*2430*/  IMAD.U32 R12, R5, 0x10000, RZ ;  /* 0x00010000050c7824 */ /* 0x020fe200078e00ff */
[----:B------:R-:W-:Y:S01]  /*2440*/  ISETP.GT.AND P2, PT, R3, 0x8, P2 ;  /* 0x000000080300780c */ /* 0x000fe20001744270 */
[----:B------:R-:W-:Y:S01]  /*2450*/  IMAD.WIDE.U32 R20, R73, R68, R14 ;  /* 0x0000004449147225 */ /* 0x000fe200078e000e */
[----:B0-----:R-:W-:-:S03]  /*2460*/  PRMT R24, R5, 0x7610, R24 ;  /* 0x0000761005187816 */ /* 0x001fc60000000018 */
[----:B------:R-:W-:Y:S01]  /*2470*/  FMUL R12, R12, R57 ;  /* 0x000000390c0c7220 */ /* 0x000fe20000400000 */
[----:B------:R-:W-:Y:S01]  /*2480*/  IMAD.IADD R65, R65, 0x1, R21 ;  /* 0x0000000141417824 */ /* 0x000fe200078e0215 */
[----:B------:R-:W-:Y:S02]  /*2490*/  IADD3 R62, P1, R62, R20, RZ ;  /* 0x000000143e3e7210 */ /* 0x000fe40007f3e0ff */
[----:B------:R-:W-:-:S03]  /*24a0*/  FFMA R12, R25, R56, R12 ;  /* 0x00000038190c7223 */ /* 0x000fc6000000000c */
[----:B------:R-:W-:Y:S02]  /*24b0*/  IMAD.X R13, R65, 0x1, R13, P1 ;  /* 0x00000001410d7824 */ /* 0x000fe400008e060d */
[----:B------:R-:W-:Y:S02]  /*24c0*/  F2FP.BF16.F32.PACK_AB R12, RZ, R12 ;  /* 0x0000000cff0c723e */ /* 0x000fe400000010ff */
[----:B------:R-:W-:Y:S02]  /*24d0*/  LEA R14, P1, R62, R70, 0x1 ;  /* 0x000000463e0e7211 */ /* 0x000fe400078208ff */
[----:B------:R-:W-:Y:S02]  /*24e0*/  PRMT R21, R12, 0x7610, R21 ;  /* 0x000076100c157816 */ /* 0x000fe40000000015 */
[----:B------:R-:W-:-:S03]  /*24f0*/  LEA.HI.X R15, R62, R71, R13, 0x1, P1 ;  /* 0x000000473e0f7211 */ /* 0x000fc600008f0c0d */
[----:B------:R0:W-:Y:S04]  /*2500*/  @P3 STG.E.U16 desc[UR36][R8.64+0x2], R21 ;  /* 0x0000021508003986 */ /* 0x0001e8000c101524 */
[----:B------:R-:W2:Y:S01]  /*2510*/  @P2 LDG.E.LTC128B.U16 R24, desc[UR36][R14.64] ;  /* 0x000000240e182981 */ /* 0x000ea2000c1e1520 */
[----:B------:R-:W-:Y:S01]  /*2520*/  IADD3 R20, P1, R10, R20, RZ ;  /* 0x000000140a147210 */ /* 0x000fe20007f3e0ff */
[----:B------:R-:W-:Y:S01]  /*2530*/  BSSY B1, `(.L_x_39) ;  /* 0x0000011000017945 */ /* 0x000fe20003800000 */
[C---:B------:R-:W-:Y:S02]  /*2540*/  SHF.L.U64.HI R13, R66.reuse, 0x4, R67 ;  /* 0x00000004420d7819 */ /* 0x040fe40000010243 */
[----:B------:R-:W-:Y:S01]  /*2550*/  ISETP.GT.AND P0, PT, R3, 0x8, P0 ;  /* 0x000000080300780c */ /* 0x000fe20000704270 */
[----:B0-----:R-:W-:Y:S01]  /*2560*/  IMAD.X R21, R11, 0x1, R65, P1 ;  /* 0x000000010b157824 */ /* 0x001fe200008e0641 */
[----:B------:R-:W-:Y:S01]  /*2570*/  LEA R12, P1, R66, R8, 0x4 ;  /* 0x00000008420c7211 */ /* 0x000fe200078220ff */
[----:B------:R-:W-:-:S04]  /*2580*/  IMAD.WIDE.U32 R20, R59, R64, R20 ;  /* 0x000000403b147225 */ /* 0x000fc800078e0014 */
[----:B------:R-:W-:Y:S02]  /*2590*/  IMAD.X R13, R13, 0x1, R9, P1 ;  /* 0x000000010d0d7824 */ /* 0x000fe400008e0609 */
[----:B------:R-:W-:Y:S02]  /*25a0*/  IMAD.IADD R11, R61, 0x1, R21 ;  /* 0x000000013d0b7824 */ /* 0x000fe400078e0215 */
[----:B--2---:R-:W-:-:S04]  /*25b0*/  IMAD.U32 R10, R24, 0x10000, RZ ;  /* 0x00010000180a7824 */ /* 0x004fc800078e00ff */
[----:B------:R-:W-:Y:S01]  /*25c0*/  FMUL R5, R10, R57 ;  /* 0x000000390a057220 */ /* 0x000fe20000400000 */
[----:B------:R-:W-:-:S03]  /*25d0*/  LEA R10, P3, R20, R70, 0x1 ;  /* 0x00000046140a7211 */ /* 0x000fc600078608ff */
[----:B------:R-:W-:Y:S01]  /*25e0*/  FFMA R5, R26, R56, R5 ;  /* 0x000000381a057223 */ /* 0x000fe20000000005 */
[----:B------:R-:W-:-:S04]  /*25f0*/  LEA.HI.X R11, R20, R71, R11, 0x1, P3 ;  /* 0x00000047140b7211 */ /* 0x000fc800018f0c0b */
[----:B------:R-:W-:-:S05]  /*2600*/  F2FP.BF16.F32.PACK_AB R5, RZ, R5 ;  /* 0x00000005ff05723e */ /* 0x000fca00000010ff */
[----:B------:R0:W-:Y:S01]  /*2610*/  @P2 STG.E.U16 desc[UR36][R12.64], R5 ;  /* 0x000000050c002986 */ /* 0x0001e2000c101524 */
[----:B------:R-:W-:Y:S05]  /*2620*/  @!P0 BRA `(.L_x_40) ;  /* 0x0000000000048947 */ /* 0x000fea0003800000 */
[----:B------:R2:W5:Y:S02]  /*2630*/  LDG.E.LTC128B.U16 R24, desc[UR36][R10.64+0x2] ;  /* 0x000002240a187981 */ /* 0x000564000c1e1520 */
.L_x_40:
[----:B------:R-:W-:Y:S05]  /*2640*/  BSYNC B1 ;  /* 0x0000000000017941 */ /* 0x000fea0003800000 */
.L_x_39:
[----:B-----5:R-:W-:Y:S01]  /*2650*/  IMAD.U32 R14, R24, 0x10000, RZ ;  /* 0x00010000180e7824 */ /* 0x020fe200078e00ff */
[----:B------:R-:W-:Y:S01]  /*2660*/  ISETP.GT.AND P1, PT, R4, 0x8, PT ;  /* 0x000000080400780c */ /* 0x000fe20003f24270 */
[----:B------:R-:W-:Y:S02]  /*2670*/  BSSY B1, `(.L_x_41) ;  /* 0x0000008000017945 */ /* 0x000fe40003800000 */
[----:B------:R-:W-:Y:S01]  /*2680*/  FMUL R14, R14, R57 ;  /* 0x000000390e0e7220 */ /* 0x000fe20000400000 */
[----:B------:R-:W-:-:S03]  /*2690*/  ISETP.GT.AND P2, PT, R3, RZ, P1 ;  /* 0x000000ff0300720c */ /* 0x000fc60000f44270 */
[----:B------:R-:W-:-:S05]  /*26a0*/  FFMA R14, R27, R56, R14 ;  /* 0x000000381b0e7223 */ /* 0x000fca000000000e */
[----:B------:R-:W-:-:S05]  /*26b0*/  F2FP.BF16.F32.PACK_AB R14, RZ, R14 ;  /* 0x0000000eff0e723e */ /* 0x000fca00000010ff */
[----:B------:R3:W-:Y:S01]  /*26c0*/  @P0 STG.E.U16 desc[UR36][R12.64+0x2], R14 ;  /* 0x0000020e0c000986 */ /* 0x0007e2000c101524 */
[----:B------:R-:W-:Y:S05]  /*26d0*/  @!P2 BRA `(.L_x_42) ;  /* 0x000000000004a947 */ /* 0x000fea0003800000 */
[----:B------:R4:W5:Y:S02]  /*26e0*/  LDG.E.LTC128B.U16 R24, desc[UR36][R6.64+0x10] ;  /* 0x0000102406187981 */ /* 0x000964000c1e1520 */
.L_x_42:
[----:B------:R-:W-:Y:S05]  /*26f0*/  BSYNC B1 ;  /* 0x0000000000017941 */ /* 0x000fea0003800000 */
.L_x_41:
[----:B---3-5:R-:W-:Y:S01]  /*2700*/  IMAD.U32 R14, R24, 0x10000, RZ ;  /* 0x00010000180e7824 */ /* 0x028fe200078e00ff */
[----:B------:R-:W-:Y:S01]  /*2710*/  ISETP.GT.AND P0, PT, R4, 0x9, PT ;  /* 0x000000090400780c */ /* 0x000fe20003f04270 */
[----:B------:R-:W-:Y:S02]  /*2720*/  BSSY B1, `(.L_x_43) ;  /* 0x0000008000017945 */ /* 0x000fe40003800000 */
[----:B0-----:R-:W-:Y:S01]  /*2730*/  FMUL R5, R14, R57 ;  /* 0x000000390e057220 */ /* 0x001fe20000400000 */
[----:B------:R-:W-:-:S03]  /*2740*/  ISETP.GT.AND P3, PT, R3, RZ, P0 ;  /* 0x000000ff0300720c */ /* 0x000fc60000764270 */
[----:B------:R-:W-:-:S05]  /*2750*/  FFMA R5, R28, R56, R5 ;  /* 0x000000381c057223 */ /* 0x000fca0000000005 */
[----:B------:R-:W-:-:S05]  /*2760*/  F2FP.BF16.F32.PACK_AB R5, RZ, R5 ;  /* 0x00000005ff05723e */ /* 0x000fca00000010ff */
[----:B------:R0:W-:Y:S01]  /*2770*/  @P2 STG.E.U16 desc[UR36][R8.64+0x10], R5 ;  /* 0x0000100508002986 */ /* 0x0001e2000c101524 */
[----:B------:R-:W-:Y:S05]  /*2780*/  @!P3 BRA `(.L_x_44) ;  /* 0x000000000004b947 */ /* 0x000fea0003800000 */
[----:B------:R3:W5:Y:S02]  /*2790*/  LDG.E.LTC128B.U16 R24, desc[UR36][R6.64+0x12] ;  /* 0x0000122406187981 */ /* 0x000764000c1e1520 */
.L_x_44:
[----:B------:R-:W-:Y:S05]  /*27a0*/  BSYNC B1 ;  /* 0x0000000000017941 */ /* 0x000fea0003800000 */
.L_x_43:
[----:B-----5:R-:W-:Y:S01]  /*27b0*/  IMAD.U32 R14, R24, 0x10000, RZ ;  /* 0x00010000180e7824 */ /* 0x020fe200078e00ff */
[----:B------:R-:W-:Y:S01]  /*27c0*/  ISETP.GT.AND P1, PT, R3, 0x8, P1 ;  /* 0x000000080300780c */ /* 0x000fe20000f24270 */
[----:B------:R-:W-:Y:S02]  /*27d0*/  BSSY B1, `(.L_x_45) ;  /* 0x0000007000017945 */ /* 0x000fe40003800000 */
[----:B------:R-:W-:-:S04]  /*27e0*/  FMUL R14, R14, R57 ;  /* 0x000000390e0e7220 */ /* 0x000fc80000400000 */
[----:B------:R-:W-:-:S05]  /*27f0*/  FFMA R14, R29, R56, R14 ;  /* 0x000000381d0e7223 */ /* 0x000fca000000000e */
[----:B------:R-:W-:-:S05]  /*2800*/  F2FP.BF16.F32.PACK_AB R14, RZ, R14 ;  /* 0x0000000eff0e723e */ /* 0x000fca00000010ff */
[----:B------:R0:W-:Y:S01]  /*2810*/  @P3 STG.E.U16 desc[UR36][R8.64+0x12], R14 ;  /* 0x0000120e08003986 */ /* 0x0001e2000c101524 */
[----:B------:R-:W-:Y:S05]  /*2820*/  @!P1 BRA `(.L_x_46) ;  /* 0x0000000000049947 */ /* 0x000fea0003800000 */
[----:B------:R0:W5:Y:S02]  /*2830*/  LDG.E.LTC128B.U16 R24, desc[UR36][R10.64+0x10] ;  /* 0x000010240a187981 */ /* 0x000164000c1e1520 */
.L_x_46:
[----:B------:R-:W-:Y:S05]  /*2840*/  BSYNC B1 ;  /* 0x0000000000017941 */ /* 0x000fea0003800000 */
.L_x_45:
[----:B0----5:R-:W-:Y:S01]  /*2850*/  IMAD.U32 R14, R24, 0x10000, RZ ;  /* 0x00010000180e7824 */ /* 0x021fe200078e00ff */
        /* <DEDUP_REMOVED lines=8> */
.L_x_48:
[----:B------:R-:W-:Y:S05]  /*28e0*/  BSYNC B1 ;  /* 0x0000000000017941 */ /* 0x000fea0003800000 */
.L_x_47:
        /* <DEDUP_REMOVED lines=10> */
.L_x_50:
[----:B------:R-:W-:Y:S05]  /*2990*/  BSYNC B1 ;  /* 0x0000000000017941 */ /* 0x000fea0003800000 */
.L_x_49:
[----:B0----5:R-:W-:Y:S01]  /*29a0*/  IMAD.U32 R14, R24, 0x10000, RZ ;  /* 0x00010000180e7824 */ /* 0x021fe200078e00ff */
        /* <DEDUP_REMOVED lines=9> */
.L_x_52:
[----:B------:R-:W-:Y:S05]  /*2a40*/  BSYNC B1 ;  /* 0x0000000000017941 */ /* 0x000fea0003800000 */
.L_x_51:
        /* <DEDUP_REMOVED lines=9> */
.L_x_54:
[----:B------:R-:W-:Y:S05]  /*2ae0*/  BSYNC B1 ;  /* 0x0000000000017941 */ /* 0x000fea0003800000 */
.L_x_53:
        /* <DEDUP_REMOVED lines=9> */
.L_x_56:
[----:B------:R-:W-:Y:S05]  /*2b80*/  BSYNC B1 ;  /* 0x0000000000017941 */ /* 0x000fea0003800000 */
.L_x_55:
        /* <DEDUP_REMOVED lines=10> */
.L_x_58:
[----:B------:R-:W-:Y:S05]  /*2c30*/  BSYNC B1 ;  /* 0x0000000000017941 */ /* 0x000fea0003800000 */
.L_x_57:
        /* <DEDUP_REMOVED lines=10> */
.L_x_60:
[----:B------:R-:W-:Y:S05]  /*2ce0*/  BSYNC B1 ;  /* 0x0000000000017941 */ /* 0x000fea0003800000 */
.L_x_59:
        /* <DEDUP_REMOVED lines=9> */
.L_x_62:
[----:B------:R-:W-:Y:S05]  /*2d80*/  BSYNC B1 ;  /* 0x0000000000017941 */ /* 0x000fea0003800000 */
.L_x_61:
        /* <DEDUP_REMOVED lines=9> */
.L_x_64:
[----:B------:R-:W-:Y:S05]  /*2e20*/  BSYNC B1 ;  /* 0x0000000000017941 */ /* 0x000fea0003800000 */
.L_x_63:
        /* <DEDUP_REMOVED lines=10> */
.L_x_66:
[----:B------:R-:W-:Y:S05]  /*2ed0*/  BSYNC B1 ;  /* 0x0000000000017941 */ /* 0x000fea0003800000 */
.L_x_65:
        /* <DEDUP_REMOVED lines=10> */
.L_x_68:
[----:B------:R-:W-:Y:S05]  /*2f80*/  BSYNC B1 ;  /* 0x0000000000017941 */ /* 0x000fea0003800000 */
.L_x_67:
        /* <DEDUP_REMOVED lines=9> */
.L_x_70:
[----:B------:R-:W-:Y:S05]  /*3020*/  BSYNC B1 ;  /* 0x0000000000017941 */ /* 0x000fea0003800000 */
.L_x_69:
        /* <DEDUP_REMOVED lines=9> */
.L_x_72:
[----:B------:R-:W-:Y:S05]  /*30c0*/  BSYNC B1 ;  /* 0x0000000000017941 */ /* 0x000fea0003800000 */
.L_x_71:
        /* <DEDUP_REMOVED lines=10> */
.L_x_74:
[----:B------:R-:W-:Y:S05]  /*3170*/  BSYNC B1 ;  /* 0x0000000000017941 */ /* 0x000fea0003800000 */
.L_x_73:
        /* <DEDUP_REMOVED lines=10> */
.L_x_76:
[----:B------:R-:W-:Y:S05]  /*3220*/  BSYNC B1 ;  /* 0x0000000000017941 */ /* 0x000fea0003800000 */
.L_x_75:
        /* <DEDUP_REMOVED lines=9> */
.L_x_78:
[----:B------:R-:W-:Y:S05]  /*32c0*/  BSYNC B1 ;  /* 0x0000000000017941 */ /* 0x000fea0003800000 */
.L_x_77:
        /* <DEDUP_REMOVED lines=9> */
.L_x_80:
[----:B------:R-:W-:Y:S05]  /*3360*/  BSYNC B1 ;  /* 0x0000000000017941 */ /* 0x000fea0003800000 */
.L_x_79:
        /* <DEDUP_REMOVED lines=10> */
.L_x_82:
[----:B------:R-:W-:Y:S05]  /*3410*/  BSYNC B1 ;  /* 0x0000000000017941 */ /* 0x000fea0003800000 */
.L_x_81:
        /* <DEDUP_REMOVED lines=10> */
.L_x_84:
[----:B------:R-:W-:Y:S05]  /*34c0*/  BSYNC B1 ;  /* 0x0000000000017941 */ /* 0x000fea0003800000 */
.L_x_83:
        /* <DEDUP_REMOVED lines=9> */
.L_x_86:
[----:B------:R-:W-:Y:S05]  /*3560*/  BSYNC B1 ;  /* 0x0000000000017941 */ /* 0x000fea0003800000 */
.L_x_85:
        /* <DEDUP_REMOVED lines=9> */
.L_x_88:
[----:B------:R-:W-:Y:S05]  /*3600*/  BSYNC B1 ;  /* 0x0000000000017941 */ /* 0x000fea0003800000 */
.L_x_87:
        /* <DEDUP_REMOVED lines=10> */
.L_x_90:
[----:B------:R-:W-:Y:S05]  /*36b0*/  BSYNC B1 ;  /* 0x0000000000017941 */ /* 0x000fea0003800000 */
.L_x_89:
[----:B0----5:R-:W-:Y:S01]  /*36c0*/  IMAD.U32 R14, R24, 0x10000, RZ ;  /* 0x00010000180e7824 */ /* 0x021fe200078e00ff */
[----:B------:R-:W-:Y:S01]  /*36d0*/  ISETP.GT.AND P0, PT, R4, 0x39, PT ;  /* 0x000000390400780c */ /* 0x000fe20003f04270 */
[----:B------:R-:W-:Y:S01]  /*36e0*/  @P2 IMAD.MOV.U32 R4, RZ, RZ, R8 ;  /* 0x000000ffff042224 */ /* 0x000fe200078e0008 */
[----:B------:R-:W-:Y:S01]  /*36f0*/  BSSY B1, `(.L_x_91) ;  /* 0x000000a000017945 */ /* 0x000fe20003800000 */
[----:B------:R-:W-:Y:S01]  /*3700*/  FMUL R5, R14, R57 ;  /* 0x000000390e057220 */ /* 0x000fe20000400000 */
[----:B------:R-:W-:-:S03]  /*3710*/  ISETP.GT.AND P3, PT, R3, RZ, P0 ;  /* 0x000000ff0300720c */ /* 0x000fc60000764270 */
[----:B------:R-:W-:-:S05]  /*3720*/  FFMA R5, R52, R56, R5 ;  /* 0x0000003834057223 */ /* 0x000fca0000000005 */
[----:B------:R-:W-:-:S04]  /*3730*/  F2FP.BF16.F32.PACK_AB R5, RZ, R5 ;  /* 0x00000005ff05723e */ /* 0x000fc800000010ff */
[----:B------:R-:W-:Y:S01]  /*3740*/  PRMT R14, R5, 0x7610, R14 ;  /* 0x00007610050e7816 */ /* 0x000fe2000000000e */
[----:B------:R-:W-:-:S05]  /*3750*/  @P2 IMAD.MOV.U32 R5, RZ, RZ, R9 ;  /* 0x000000ffff052224 */ /* 0x000fca00078e0009 */
[----:B------:R0:W-:Y:S01]  /*3760*/  @P2 STG.E.U16 desc[UR36][R4.64+0x70], R14 ;  /* 0x0000700e04002986 */ /* 0x0001e2000c101524 */
[----:B------:R-:W-:Y:S05]  /*3770*/  @!P3 BRA `(.L_x_92) ;  /* 0x000000000004b947 */ /* 0x000fea0003800000 */
[----:B------:R0:W5:Y:S02]  /*3780*/  LDG.E.LTC128B.U16 R24, desc[UR36][R6.64+0x72] ;  /* 0x0000722406187981 */ /* 0x000164000c1e1520 */
.L_x_92:
[----:B------:R-:W-:Y:S05]  /*3790*/  BSYNC B1 ;  /* 0x0000000000017941 */ /* 0x000fea0003800000 */
.L_x_91:
        /* <DEDUP_REMOVED lines=9> */
.L_x_94:
[----:B------:R-:W-:Y:S05]  /*3830*/  BSYNC B1 ;  /* 0x0000000000017941 */ /* 0x000fea0003800000 */
.L_x_93:
[----:B0----5:R-:W-:Y:S01]  /*3840*/  IMAD.U32 R4, R24, 0x10000, RZ ;  /* 0x0001000018047824 */ /* 0x021fe200078e00ff */
[----:B------:R-:W-:Y:S01]  /*3850*/  ISETP.GT.AND P0, PT, R3, 0x8, P0 ;  /* 0x000000080300780c */ /* 0x000fe20000704270 */
[----:B------:R-:W-:Y:S02]  /*3860*/  BSSY B1, `(.L_x_95) ;  /* 0x000000a000017945 */ /* 0x000fe40003800000 */
[----:B------:R-:W-:Y:S01]  /*3870*/  FMUL R5, R4, R57 ;  /* 0x0000003904057220 */ /* 0x000fe20000400000 */
[----:B------:R-:W-:-:S03]  /*3880*/  @P1 IMAD.MOV.U32 R4, RZ, RZ, R12 ;  /* 0x000000ffff041224 */ /* 0x000fc600078e000c */
[----:B------:R-:W-:-:S05]  /*3890*/  FFMA R5, R54, R56, R5 ;  /* 0x0000003836057223 */ /* 0x000fca0000000005 */
[----:B------:R-:W-:-:S04]  /*38a0*/  F2FP.BF16.F32.PACK_AB R5, RZ, R5 ;  /* 0x00000005ff05723e */ /* 0x000fc800000010ff */
[----:B-1-34-:R-:W-:Y:S01]  /*38b0*/  PRMT R6, R5, 0x7610, R6 ;  /* 0x0000761005067816 */ /* 0x01afe20000000006 */
[----:B------:R-:W-:-:S05]  /*38c0*/  @P1 IMAD.MOV.U32 R5, RZ, RZ, R13 ;  /* 0x000000ffff051224 */ /* 0x000fca00078e000d */
[----:B------:R0:W-:Y:S01]  /*38d0*/  @P1 STG.E.U16 desc[UR36][R4.64+0x70], R6 ;  /* 0x0000700604001986 */ /* 0x0001e2000c101524 */
[----:B------:R-:W-:Y:S05]  /*38e0*/  @!P0 BRA `(.L_x_96) ;  /* 0x0000000000048947 */ /* 0x000fea0003800000 */
[----:B------:R1:W5:Y:S02]  /*38f0*/  LDG.E.LTC128B.U16 R24, desc[UR36][R10.64+0x72] ;  /* 0x000072240a187981 */ /* 0x000364000c1e1520 */
.L_x_96:
[----:B------:R-:W-:Y:S05]  /*3900*/  BSYNC B1 ;  /* 0x0000000000017941 */ /* 0x000fea0003800000 */
.L_x_95:
[----:B------:R-:W-:Y:S05]  /*3910*/  @!P0 BRA `(.L_x_97) ;  /* 0x0000000800a88947 */ /* 0x000fea0003800000 */
[----:B-----5:R-:W-:-:S04]  /*3920*/  IMAD.U32 R24, R24, 0x10000, RZ ;  /* 0x0001000018187824 */ /* 0x020fc800078e00ff */
[----:B------:R-:W-:-:S04]  /*3930*/  FMUL R24, R24, R57 ;  /* 0x0000003918187220 */ /* 0x000fc80000400000 */
[----:B------:R-:W-:-:S05]  /*3940*/  FFMA R24, R55, R56, R24 ;  /* 0x0000003837187223 */ /* 0x000fca0000000018 */
[----:B------:R-:W-:-:S05]  /*3950*/  F2FP.BF16.F32.PACK_AB R24, RZ, R24 ;  /* 0x00000018ff18723e */ /* 0x000fca00000010ff */
[----:B------:R3:W-:Y:S01]  /*3960*/  STG.E.U16 desc[UR36][R12.64+0x72], R24 ;  /* 0x000072180c007986 */ /* 0x0007e2000c101524 */
[----:B------:R-:W-:Y:S05]  /*3970*/  BRA `(.L_x_97) ;  /* 0x0000000800907947 */ /* 0x000fea0003800000 */
.L_x_36:
[----:B------:R-:W-:Y:S01]  /*3980*/  ISETP.GT.AND P0, PT, R4, 0x1, PT ;  /* 0x000000010400780c */ /* 0x000fe20003f04270 */
[----:B------:R-:W-:Y:S01]  /*3990*/  ULDC.64 UR4, c[0x0][0x5c0] ;  /* 0x0001700000047ab9 */ /* 0x000fe20000000a00 */
[-C--:B------:R-:W-:Y:S01]  /*39a0*/  FMUL R24, R24, R56.reuse ;  /* 0x0000003818187220 */ /* 0x080fe20000400000 */
[-C--:B------:R-:W-:Y:S01]  /*39b0*/  FMUL R25, R25, R56.reuse ;  /* 0x0000003819197220 */ /* 0x080fe20000400000 */
[----:B------:R-:W-:Y:S01]  /*39c0*/  ISETP.GT.AND P3, PT, R3, RZ, P0 ;  /* 0x000000ff0300720c */ /* 0x000fe20000764270 */
[-C--:B------:R-:W-:Y:S01]  /*39d0*/  FMUL R26, R26, R56.reuse ;  /* 0x000000381a1a7220 */ /* 0x080fe20000400000 */
[----:B------:R-:W-:Y:S01]  /*39e0*/  LEA R6, P4, R60, UR4, 0x1 ;  /* 0x000000043c067c11 */ /* 0x000fe2000f8808ff */
[----:B------:R-:W-:Y:S01]  /*39f0*/  FMUL R27, R27, R56 ;  /* 0x000000381b1b7220 */ /* 0x000fe20000400000 */
[----:B------:R-:W-:Y:S01]  /*3a00*/  F2FP.BF16.F32.PACK_AB R24, RZ, R24 ;  /* 0x00000018ff18723e */ /* 0x000fe200000010ff */
[-C--:B------:R-:W-:Y:S01]  /*3a10*/  FMUL R28, R28, R56.reuse ;  /* 0x000000381c1c7220 */ /* 0x080fe20000400000 */
[----:B------:R-:W-:Y:S01]  /*3a20*/  LEA.HI.X R7, R60, UR5, R75, 0x1, P4 ;  /* 0x000000053c077c11 */ /* 0x000fe2000a0f0c4b */
[-C--:B------:R-:W-:Y:S01]  /*3a30*/  FMUL R29, R29, R56.reuse ;  /* 0x000000381d1d7220 */ /* 0x080fe20000400000 */
[----:B------:R-:W-:Y:S01]  /*3a40*/  F2FP.BF16.F32.PACK_AB R25, RZ, R25 ;  /* 0x00000019ff19723e */ /* 0x000fe200000010ff */
[-C--:B------:R-:W-:Y:S01]  /*3a50*/  FMUL R30, R30, R56.reuse ;  /* 0x000000381e1e7220 */ /* 0x080fe20000400000 */
[----:B------:R-:W-:Y:S01]  /*3a60*/  SHF.L.U64.HI R67, R66, 0x4, R67 ;  /* 0x0000000442437819 */ /* 0x000fe20000010243 */
[----:B------:R-:W-:Y:S01]  /*3a70*/  @P1 STG.E.U16 desc[UR36][R6.64], R24 ;  /* 0x0000001806001986 */ /* 0x000fe2000c101524 */
[----:B------:R-:W-:Y:S01]  /*3a80*/  ISETP.GT.AND P1, PT, R4, 0x8, PT ;  /* 0x000000080400780c */ /* 0x000fe20003f24270 */
[----:B------:R-:W-:Y:S01]  /*3a90*/  FMUL R31, R31, R56 ;  /* 0x000000381f1f7220 */ /* 0x000fe20000400000 */
[C---:B------:R-:W-:Y:S01]  /*3aa0*/  ISETP.GT.AND P4, PT, R3.reuse, 0x8, P0 ;  /* 0x000000080300780c */ /* 0x040fe20000784270 */
[----:B------:R-:W-:Y:S01]  /*3ab0*/  @P3 STG.E.U16 desc[UR36][R6.64+0x2], R25 ;  /* 0x0000021906003986 */ /* 0x000fe2000c101524 */
[----:B------:R-:W-:Y:S01]  /*3ac0*/  LEA R8, P3, R66, R6, 0x4 ;  /* 0x0000000642087211 */ /* 0x000fe200078620ff */
[-C--:B------:R-:W-:Y:S01]  /*3ad0*/  FMUL R32, R32, R56.reuse ;  /* 0x0000003820207220 */ /* 0x080fe20000400000 */
[----:B------:R-:W-:Y:S01]  /*3ae0*/  ISETP.GT.AND P2, PT, R3, 0x8, P2 ;  /* 0x000000080300780c */ /* 0x000fe20001744270 */
[-C--:B------:R-:W-:Y:S01]  /*3af0*/  FMUL R33, R33, R56.reuse ;  /* 0x0000003821217220 */ /* 0x080fe20000400000 */
[----:B------:R-:W-:Y:S01]  /*3b00*/  ISETP.GT.AND P0, PT, R4, 0x9, PT ;  /* 0x000000090400780c */ /* 0x000fe20003f04270 */
[----:B------:R-:W-:Y:S01]  /*3b10*/  IMAD.X R9, R67, 0x1, R7, P3 ;  /* 0x0000000143097824 */ /* 0x000fe200018e0607 */
[C---:B------:R-:W-:Y:S01]  /*3b20*/  ISETP.GT.AND P5, PT, R3.reuse, RZ, P1 ;  /* 0x000000ff0300720c */ /* 0x040fe20000fa4270 */
[-C--:B------:R-:W-:Y:S01]  /*3b30*/  FMUL R34, R34, R56.reuse ;  /* 0x0000003822227220 */ /* 0x080fe20000400000 */
[----:B------:R-:W-:Y:S01]  /*3b40*/  ISETP.GT.AND P3, PT, R3, RZ, P0 ;  /* 0x000000ff0300720c */ /* 0x000fe20000764270 */
[----:B------:R-:W-:Y:S01]  /*3b50*/  FMUL R35, R35, R56 ;  /* 0x0000003823237220 */ /* 0x000fe20000400000 */
[----:B------:R-:W-:Y:S01]  /*3b60*/  F2FP.BF16.F32.PACK_AB R26, RZ, R26 ;  /* 0x0000001aff1a723e */ /* 0x000fe200000010ff */
[-C--:B------:R-:W-:Y:S01]  /*3b70*/  FMUL R36, R36, R56.reuse ;  /* 0x0000003824247220 */ /* 0x080fe20000400000 */
[----:B------:R-:W-:Y:S01]  /*3b80*/  F2FP.BF16.F32.PACK_AB R27, RZ, R27 ;  /* 0x0000001bff1b723e */ /* 0x000fe200000010ff */
[----:B------:R-:W-:Y:S01]  /*3b90*/  FMUL R37, R37, R56 ;  /* 0x0000003825257220 */ /* 0x000fe20000400000 */
[----:B------:R-:W-:Y:S01]  /*3ba0*/  F2FP.BF16.F32.PACK_AB R28, RZ, R28 ;  /* 0x0000001cff1c723e */ /* 0x000fe200000010ff */
[----:B------:R-:W-:Y:S01]  /*3bb0*/  @P2 STG.E.U16 desc[UR36][R8.64], R26 ;  /* 0x0000001a08002986 */ /* 0x000fe2000c101524 */
[----:B------:R-:W-:Y:S01]  /*3bc0*/  F2FP.BF16.F32.PACK_AB R29, RZ, R29 ;  /* 0x0000001dff1d723e */ /* 0x000fe200000010ff */
[-C--:B------:R-:W-:Y:S01]  /*3bd0*/  FMUL R38, R38, R56.reuse ;  /* 0x0000003826267220 */ /* 0x080fe20000400000 */
[----:B------:R-:W-:Y:S01]  /*3be0*/  ISETP.GT.AND P2, PT, R3, 0x8, P1 ;  /* 0x000000080300780c */ /* 0x000fe20000f44270 */
[----:B------:R-:W-:Y:S01]  /*3bf0*/  @P4 STG.E.U16 desc[UR36][R8.64+0x2], R27 ;  /* 0x0000021b08004986 */ /* 0x000fe2000c101524 */
[----:B------:R-:W-:Y:S01]  /*3c00*/  ISETP.GT.AND P1, PT, R4, 0x10, PT ;  /* 0x000000100400780c */ /* 0x000fe20003f24270 */
[----:B------:R-:W-:Y:S01]  /*3c10*/  FMUL R39, R39, R56 ;  /* 0x0000003827277220 */ /* 0x000fe20000400000 */
[----:B------:R-:W-:Y:S01]  /*3c20*/  F2FP.BF16.F32.PACK_AB R30, RZ, R30 ;  /* 0x0000001eff1e723e */ /* 0x000fe200000010ff */
[----:B------:R-:W-:Y:S01]  /*3c30*/  @P5 STG.E.U16 desc[UR36][R6.64+0x10], R28 ;  /* 0x0000101c06005986 */ /* 0x000fe2000c101524 */
[C---:B------:R-:W-:Y:S01]  /*3c40*/  ISETP.GT.AND P4, PT, R3.reuse, RZ, P1 ;  /* 0x000000ff0300720c */ /* 0x040fe20000f84270 */
[-C--:B------:R-:W-:Y:S01]  /*3c50*/  FMUL R40, R40, R56.reuse ;  /* 0x0000003828287220 */ /* 0x080fe20000400000 */
[----:B------:R-:W-:Y:S01]  /*3c60*/  F2FP.BF16.F32.PACK_AB R31, RZ, R31 ;  /* 0x0000001fff1f723e */ /* 0x000fe200000010ff */
[----:B------:R-:W-:Y:S01]  /*3c70*/  @P3 STG.E.U16 desc[UR36][R6.64+0x12], R29 ;  /* 0x0000121d06003986 */ /* 0x000fe2000c101524 */
[----:B------:R-:W-:Y:S01]  /*3c80*/  ISETP.GT.AND P3, PT, R3, 0x8, P0 ;  /* 0x000000080300780c */ /* 0x000fe20000764270 */
[----:B------:R-:W-:Y:S01]  /*3c90*/  FMUL R41, R41, R56 ;  /* 0x0000003829297220 */ /* 0x000fe20000400000 */
[----:B------:R-:W-:Y:S01]  /*3ca0*/  ISETP.GT.AND P0, PT, R4, 0x11, PT ;  /* 0x000000110400780c */ /* 0x000fe20003f04270 */
[----:B------:R-:W-:Y:S01]  /*3cb0*/  @P2 STG.E.U16 desc[UR36][R8.64+0x10], R30 ;  /* 0x0000101e08002986 */ /* 0x000fe2000c101524 */
[----:B------:R-:W-:Y:S01]  /*3cc0*/  F2FP.BF16.F32.PACK_AB R32, RZ, R32 ;  /* 0x00000020ff20723e */ /* 0x000fe200000010ff */
[-C--:B------:R-:W-:Y:S01]  /*3cd0*/  FMUL R42, R42, R56.reuse ;  /* 0x000000382a2a7220 */ /* 0x080fe20000400000 */
[----:B------:R-:W-:Y:S01]  /*3ce0*/  ISETP.GT.AND P5, PT, R3, RZ, P0 ;  /* 0x000000ff0300720c */ /* 0x000fe200007a4270 */
[-C--:B------:R-:W-:Y:S01]  /*3cf0*/  FMUL R43, R43, R56.reuse ;  /* 0x000000382b2b7220 */ /* 0x080fe20000400000 */
[----:B------:R-:W-:Y:S01]  /*3d00*/  ISETP.GT.AND P2, PT, R3, 0x8, P1 ;  /* 0x000000080300780c */ /* 0x000fe20000f44270 */
[-C--:B------:R-:W-:Y:S01]  /*3d10*/  FMUL R44, R44, R56.reuse ;  /* 0x000000382c2c7220 */ /* 0x080fe20000400000 */
[----:B------:R-:W-:Y:S01]  /*3d20*/  ISETP.GT.AND P1, PT, R4, 0x18, PT ;  /* 0x000000180400780c */ /* 0x000fe20003f24270 */
[-C--:B------:R-:W-:Y:S01]  /*3d30*/  FMUL R45, R45, R56.reuse ;  /* 0x000000382d2d7220 */ /* 0x080fe20000400000 */
[----:B------:R-:W-:Y:S01]  /*3d40*/  F2FP.BF16.F32.PACK_AB R33, RZ, R33 ;  /* 0x00000021ff21723e */ /* 0x000fe200000010ff */
[----:B------:R-:W-:Y:S01]  /*3d50*/  @P3 STG.E.U16 desc[UR36][R8.64+0x12], R31 ;  /* 0x0000121f08003986 */ /* 0x000fe2000c101524 */
[C---:B------:R-:W-:Y:S01]  /*3d60*/  ISETP.GT.AND P3, PT, R3.reuse, 0x8, P0 ;  /* 0x000000080300780c */ /* 0x040fe20000764270 */
[-C--:B------:R-:W-:Y:S01]  /*3d70*/  FMUL R46, R46, R56.reuse ;  /* 0x000000382e2e7220 */ /* 0x080fe20000400000 */
[----:B------:R-:W-:Y:S01]  /*3d80*/  ISETP.GT.AND P0, PT, R4, 0x19, PT ;  /* 0x000000190400780c */ /* 0x000fe20003f04270 */
[----:B------:R-:W-:Y:S01]  /*3d90*/  @P4 STG.E.U16 desc[UR36][R6.64+0x20], R32 ;  /* 0x0000202006004986 */ /* 0x000fe2000c101524 */
[----:B------:R-:W-:Y:S01]  /*3da0*/  ISETP.GT.AND P4, PT, R3, RZ, P1 ;  /* 0x000000ff0300720c */ /* 0x000fe20000f84270 */
[----:B------:R-:W-:Y:S01]  /*3db0*/  FMUL R47, R47, R56 ;  /* 0x000000382f2f7220 */ /* 0x000fe20000400000 */
[----:B------:R-:W-:Y:S01]  /*3dc0*/  F2FP.BF16.F32.PACK_AB R34, RZ, R34 ;  /* 0x00000022ff22723e */ /* 0x000fe200000010ff */
[----:B------:R-:W-:Y:S01]  /*3dd0*/  @P5 STG.E.U16 desc[UR36][R6.64+0x22], R33 ;  /* 0x0000222106005986 */ /* 0x000fe2000c101524 */
[----:B------:R-:W-:Y:S01]  /*3de0*/  ISETP.GT.AND P5, PT, R3, RZ, P0 ;  /* 0x000000ff0300720c */ /* 0x000fe200007a4270 */
[----:B------:R-:W-:Y:S01]  /*3df0*/  FMUL R48, R48, R56 ;  /* 0x0000003830307220 */ /* 0x000fe20000400000 */
[----:B------:R-:W-:Y:S01]  /*3e00*/  F2FP.BF16.F32.PACK_AB R35, RZ, R35 ;  /* 0x00000023ff23723e */ /* 0x000fe200000010ff */
[----:B------:R-:W-:Y:S01]  /*3e10*/  @P2 STG.E.U16 desc[UR36][R8.64+0x20], R34 ;  /* 0x0000202208002986 */ /* 0x000fe2000c101524 */
[----:B------:R-:W-:Y:S01]  /*3e20*/  F2FP.BF16.F32.PACK_AB R36, RZ, R36 ;  /* 0x00000024ff24723e */ /* 0x000fe200000010ff */
[-C--:B------:R-:W-:Y:S01]  /*3e30*/  FMUL R49, R49, R56.reuse ;  /* 0x0000003831317220 */ /* 0x080fe20000400000 */
[C---:B------:R-:W-:Y:S01]  /*3e40*/  ISETP.GT.AND P2, PT, R3.reuse, 0x8, P1 ;  /* 0x000000080300780c */ /* 0x040fe20000f44270 */
[----:B------:R-:W-:Y:S01]  /*3e50*/  @P3 STG.E.U16 desc[UR36][R8.64+0x22], R35 ;  /* 0x0000222308003986 */ /* 0x000fe2000c101524 */
[----:B------:R-:W-:Y:S01]  /*3e60*/  ISETP.GT.AND P1, PT, R4, 0x20, PT ;  /* 0x000000200400780c */ /* 0x000fe20003f24270 */
[-C--:B------:R-:W-:Y:S01]  /*3e70*/  FMUL R50, R50, R56.reuse ;  /* 0x0000003832327220 */ /* 0x080fe20000400000 */
[----:B------:R-:W-:Y:S01]  /*3e80*/  F2FP.BF16.F32.PACK_AB R37, RZ, R37 ;  /* 0x00000025ff25723e */ /* 0x000fe200000010ff */
[----:B------:R-:W-:Y:S01]  /*3e90*/  @P4 STG.E.U16 desc[UR36][R6.64+0x30], R36 ;  /* 0x0000302406004986 */ /* 0x000fe2000c101524 */
[----:B------:R-:W-:Y:S01]  /*3ea0*/  ISETP.GT.AND P3, PT, R3, 0x8, P0 ;  /* 0x000000080300780c */ /* 0x000fe20000764270 */
[-C--:B------:R-:W-:Y:S01]  /*3eb0*/  FMUL R51, R51, R56.reuse ;  /* 0x0000003833337220 */ /* 0x080fe20000400000 */
[----:B------:R-:W-:Y:S01]  /*3ec0*/  ISETP.GT.AND P0, PT, R4, 0x21, PT ;  /* 0x000000210400780c */ /* 0x000fe20003f04270 */
[----:B------:R-:W-:Y:S01]  /*3ed0*/  @P5 STG.E.U16 desc[UR36][R6.64+0x32], R37 ;  /* 0x0000322506005986 */ /* 0x000fe2000c101524 */
        /* <DEDUP_REMOVED lines=10> */
[----:B------:R-:W-:-:S02]  /*3f80*/  F2FP.BF16.F32.PACK_AB R41, RZ, R41 ;  /* 0x00000029ff29723e */ /* 0x000fc400000010ff */
[C---:B------:R-:W-:Y:S01]  /*3f90*/  ISETP.GT.AND P1, PT, R3.reuse, 0x8, P1 ;  /* 0x000000080300780c */ /* 0x040fe20000f24270 */
[----:B------:R-:W-:Y:S01]  /*3fa0*/  @P3 STG.E.U16 desc[UR36][R8.64+0x32], R39 ;  /* 0x0000322708003986 */ /* 0x000fe2000c101524 */
[C---:B------:R-:W-:Y:S02]  /*3fb0*/  ISETP.GT.AND P2, PT, R3.reuse, 0x8, P0 ;  /* 0x000000080300780c */ /* 0x040fe40000744270 */
[C---:B------:R-:W-:Y:S01]  /*3fc0*/  ISETP.GT.AND P0, PT, R4.reuse, 0x29, PT ;  /* 0x000000290400780c */ /* 0x040fe20003f04270 */
[----:B------:R-:W-:Y:S01]  /*3fd0*/  @P4 STG.E.U16 desc[UR36][R6.64+0x40], R40 ;  /* 0x0000402806004986 */ /* 0x000fe2000c101524 */
[----:B------:R-:W-:Y:S02]  /*3fe0*/  ISETP.GT.AND P4, PT, R4, 0x28, PT ;  /* 0x000000280400780c */ /* 0x000fe40003f84270 */
[----:B------:R-:W-:Y:S01]  /*3ff0*/  F2FP.BF16.F32.PACK_AB R42, RZ, R42 ;  /* 0x0000002aff2a723e */ /* 0x000fe200000010ff */
[----:B------:R-:W-:Y:S01]  /*4000*/  @P5 STG.E.U16 desc[UR36][R6.64+0x42], R41 ;  /* 0x0000422906005986 */ /* 0x000fe2000c101524 */
[----:B------:R-:W-:-:S02]  /*4010*/  ISETP.GT.AND P5, PT, R3, RZ, P4 ;  /* 0x000000ff0300720c */ /* 0x000fc400027a4270 */
[C---:B------:R-:W-:Y:S01]  /*4020*/  ISETP.GT.AND P3, PT, R3.reuse, RZ, P0 ;  /* 0x000000ff0300720c */ /* 0x040fe20000764270 */
[----:B------:R-:W-:Y:S01]  /*4030*/  @P1 STG.E.U16 desc[UR36][R8.64+0x40], R42 ;  /* 0x0000402a08001986 */ /* 0x000fe2000c101524 */
[----:B------:R-:W-:Y:S02]  /*4040*/  F2FP.BF16.F32.PACK_AB R43, RZ, R43 ;  /* 0x0000002bff2b723e */ /* 0x000fe400000010ff */
[----:B------:R-:W-:Y:S02]  /*4050*/  F2FP.BF16.F32.PACK_AB R44, RZ, R44 ;  /* 0x0000002cff2c723e */ /* 0x000fe400000010ff */
[C---:B------:R-:W-:Y:S01]  /*4060*/  ISETP.GT.AND P4, PT, R3.reuse, 0x8, P4 ;  /* 0x000000080300780c */ /* 0x040fe20002784270 */
[----:B------:R-:W-:Y:S01]  /*4070*/  @P2 STG.E.U16 desc[UR36][R8.64+0x42], R43 ;  /* 0x0000422b08002986 */ /* 0x000fe2000c101524 */
[----:B------:R-:W-:Y:S02]  /*4080*/  F2FP.BF16.F32.PACK_AB R45, RZ, R45 ;  /* 0x0000002dff2d723e */ /* 0x000fe400000010ff */
[----:B------:R-:W-:Y:S01]  /*4090*/  ISETP.GT.AND P2, PT, R4, 0x31, PT ;  /* 0x000000310400780c */ /* 0x000fe20003f44270 */
[----:B------:R-:W-:Y:S01]  /*40a0*/  @P5 STG.E.U16 desc[UR36][R6.64+0x50], R44 ;  /* 0x0000502c06005986 */ /* 0x000fe2000c101524 */
[----:B------:R-:W-:-:S02]  /*40b0*/  ISETP.GT.AND P5, PT, R3, 0x8, P0 ;  /* 0x000000080300780c */ /* 0x000fc400007a4270 */
[C---:B------:R-:W-:Y:S01]  /*40c0*/  ISETP.GT.AND P1, PT, R4.reuse, 0x38, PT ;  /* 0x000000380400780c */ /* 0x040fe20003f24270 */
[----:B------:R-:W-:Y:S01]  /*40d0*/  @P3 STG.E.U16 desc[UR36][R6.64+0x52], R45 ;  /* 0x0000522d06003986 */ /* 0x000fe2000c101524 */
[C---:B------:R-:W-:Y:S02]  /*40e0*/  ISETP.GT.AND P3, PT, R4.reuse, 0x30, PT ;  /* 0x000000300400780c */ /* 0x040fe40003f64270 */
[----:B------:R-:W-:Y:S01]  /*40f0*/  ISETP.GT.AND P0, PT, R4, 0x39, PT ;  /* 0x000000390400780c */ /* 0x000fe20003f04270 */
[----:B------:R-:W-:Y:S01]  /*4100*/  @P4 IMAD.MOV.U32 R4, RZ, RZ, R8 ;  /* 0x000000ffff044224 */ /* 0x000fe200078e0008 */
[----:B------:R-:W-:Y:S01]  /*4110*/  F2FP.BF16.F32.PACK_AB R46, RZ, R46 ;  /* 0x0000002eff2e723e */ /* 0x000fe200000010ff */
[----:B------:R-:W-:Y:S01]  /*4120*/  @P4 IMAD.MOV.U32 R5, RZ, RZ, R9 ;  /* 0x000000ffff054224 */ /* 0x000fe200078e0009 */
[----:B------:R-:W-:Y:S02]  /*4130*/  F2FP.BF16.F32.PACK_AB R47, RZ, R47 ;  /* 0x0000002fff2f723e */ /* 0x000fe400000010ff */
[----:B------:R-:W-:-:S02]  /*4140*/  F2FP.BF16.F32.PACK_AB R48, RZ, R48 ;  /* 0x00000030ff30723e */ /* 0x000fc400000010ff */
[----:B------:R0:W-:Y:S01]  /*4150*/  @P4 STG.E.U16 desc[UR36][R4.64+0x50], R46 ;  /* 0x0000502e04004986 */ /* 0x0001e2000c101524 */
[C---:B------:R-:W-:Y:S02]  /*4160*/  ISETP.GT.AND P4, PT, R3.reuse, RZ, P2 ;  /* 0x000000ff0300720c */ /* 0x040fe40001784270 */
[----:B------:R-:W-:Y:S02]  /*4170*/  F2FP.BF16.F32.PACK_AB R49, RZ, R49 ;  /* 0x00000031ff31723e */ /* 0x000fe400000010ff */
[----:B------:R-:W-:Y:S02]  /*4180*/  ISETP.GT.AND P2, PT, R3, 0x8, P2 ;  /* 0x000000080300780c */ /* 0x000fe40001744270 */
[----:B------:R-:W-:Y:S02]  /*4190*/  F2FP.BF16.F32.PACK_AB R50, RZ, R50 ;  /* 0x00000032ff32723e */ /* 0x000fe400000010ff */
[----:B------:R-:W-:Y:S02]  /*41a0*/  F2FP.BF16.F32.PACK_AB R51, RZ, R51 ;  /* 0x00000033ff33723e */ /* 0x000fe400000010ff */
[----:B------:R-:W-:Y:S01]  /*41b0*/  F2FP.BF16.F32.PACK_AB R52, RZ, R52 ;  /* 0x00000034ff34723e */ /* 0x000fe200000010ff */
[----:B0-----:R-:W-:Y:S01]  /*41c0*/  @P5 IMAD.MOV.U32 R4, RZ, RZ, R8 ;  /* 0x000000ffff045224 */ /* 0x001fe200078e0008 */
[----:B------:R-:W-:Y:S01]  /*41d0*/  F2FP.BF16.F32.PACK_AB R53, RZ, R53 ;  /* 0x00000035ff35723e */ /* 0x000fe200000010ff */
[----:B------:R-:W-:Y:S01]  /*41e0*/  @P5 IMAD.MOV.U32 R5, RZ, RZ, R9 ;  /* 0x000000ffff055224 */ /* 0x000fe200078e0009 */
[----:B------:R-:W-:-:S02]  /*41f0*/  F2FP.BF16.F32.PACK_AB R54, RZ, R54 ;  /* 0x00000036ff36723e */ /* 0x000fc400000010ff */
[----:B------:R-:W-:Y:S02]  /*4200*/  F2FP.BF16.F32.PACK_AB R55, RZ, R55 ;  /* 0x00000037ff37723e */ /* 0x000fe400000010ff */
[----:B------:R0:W-:Y:S01]  /*4210*/  @P5 STG.E.U16 desc[UR36][R4.64+0x52], R47 ;  /* 0x0000522f04005986 */ /* 0x0001e2000c101524 */
[C---:B------:R-:W-:Y:S02]  /*4220*/  ISETP.GT.AND P5, PT, R3.reuse, RZ, P3 ;  /* 0x000000ff0300720c */ /* 0x040fe40001fa4270 */
[----:B------:R-:W-:-:S11]  /*4230*/  ISETP.GT.AND P3, PT, R3, 0x8, P3 ;  /* 0x000000080300780c */ /* 0x000fd60001f64270 */
[----:B0-----:R-:W-:Y:S02]  /*4240*/  @P5 IMAD.MOV.U32 R4, RZ, RZ, R6 ;  /* 0x000000ffff045224 */ /* 0x001fe400078e0006 */
[----:B------:R-:W-:-:S05]  /*4250*/  @P5 IMAD.MOV.U32 R5, RZ, RZ, R7 ;  /* 0x000000ffff055224 */ /* 0x000fca00078e0007 */
[----:B------:R0:W-:Y:S01]  /*4260*/  @P5 STG.E.U16 desc[UR36][R4.64+0x60], R48 ;  /* 0x0000603004005986 */ /* 0x0001e2000c101524 */
[C---:B------:R-:W-:Y:S02]  /*4270*/  ISETP.GT.AND P5, PT, R3.reuse, RZ, P0 ;  /* 0x000000ff0300720c */ /* 0x040fe400007a4270 */
[----:B------:R-:W-:Y:S01]  /*4280*/  ISETP.GT.AND P0, PT, R3, 0x8, P0 ;  /* 0x000000080300780c */ /* 0x000fe20000704270 */
[----:B0-----:R-:W-:Y:S02]  /*4290*/  @P4 IMAD.MOV.U32 R4, RZ, RZ, R6 ;  /* 0x000000ffff044224 */ /* 0x001fe400078e0006 */
[----:B------:R-:W-:-:S05]  /*42a0*/  @P4 IMAD.MOV.U32 R5, RZ, RZ, R7 ;  /* 0x000000ffff054224 */ /* 0x000fca00078e0007 */
[----:B------:R0:W-:Y:S01]  /*42b0*/  @P4 STG.E.U16 desc[UR36][R4.64+0x62], R49 ;  /* 0x0000623104004986 */ /* 0x0001e2000c101524 */
[C---:B------:R-:W-:Y:S02]  /*42c0*/  ISETP.GT.AND P4, PT, R3.reuse, RZ, P1 ;  /* 0x000000ff0300720c */ /* 0x040fe40000f84270 */
[----:B------:R-:W-:Y:S01]  /*42d0*/  ISETP.GT.AND P1, PT, R3, 0x8, P1 ;  /* 0x000000080300780c */ /* 0x000fe20000f24270 */
[----:B0-----:R-:W-:Y:S02]  /*42e0*/  @P3 IMAD.MOV.U32 R4, RZ, RZ, R8 ;  /* 0x000000ffff043224 */ /* 0x001fe400078e0008 */
[----:B------:R-:W-:-:S05]  /*42f0*/  @P3 IMAD.MOV.U32 R5, RZ, RZ, R9 ;  /* 0x000000ffff053224 */ /* 0x000fca00078e0009 */
[----:B------:R0:W-:Y:S02]  /*4300*/  @P3 STG.E.U16 desc[UR36][R4.64+0x60], R50 ;  /* 0x0000603204003986 */ /* 0x0001e4000c101524 */
[----:B0-----:R-:W-:Y:S02]  /*4310*/  @P2 IMAD.MOV.U32 R4, RZ, RZ, R8 ;  /* 0x000000ffff042224 */ /* 0x001fe400078e0008 */
[----:B------:R-:W-:-:S05]  /*4320*/  @P2 IMAD.MOV.U32 R5, RZ, RZ, R9 ;  /* 0x000000ffff052224 */ /* 0x000fca00078e0009 */
[----:B------:R0:W-:Y:S02]  /*4330*/  @P2 STG.E.U16 desc[UR36][R4.64+0x62], R51 ;  /* 0x0000623304002986 */ /* 0x0001e4000c101524 */
[----:B0-----:R-:W-:Y:S02]  /*4340*/  @P4 IMAD.MOV.U32 R4, RZ, RZ, R6 ;  /* 0x000000ffff044224 */ /* 0x001fe400078e0006 */
[----:B------:R-:W-:-:S05]  /*4350*/  @P4 IMAD.MOV.U32 R5, RZ, RZ, R7 ;  /* 0x000000ffff054224 */ /* 0x000fca00078e0007 */
[----:B------:R0:W-:Y:S04]  /*4360*/  @P4 STG.E.U16 desc[UR36][R4.64+0x70], R52 ;  /* 0x0000703404004986 */ /* 0x0001e8000c101524 */
[----:B------:R1:W-:Y:S01]  /*4370*/  @P5 STG.E.U16 desc[UR36][R6.64+0x72], R53 ;  /* 0x0000723506005986 */ /* 0x0003e2000c101524 */
[----:B0-----:R-:W-:Y:S02]  /*4380*/  @P1 IMAD.MOV.U32 R4, RZ, RZ, R8 ;  /* 0x000000ffff041224 */ /* 0x001fe400078e0008 */
[----:B------:R-:W-:-:S05]  /*4390*/  @P1 IMAD.MOV.U32 R5, RZ, RZ, R9 ;  /* 0x000000ffff051224 */ /* 0x000fca00078e0009 */
[----:B------:R1:W-:Y:S04]  /*43a0*/  @P1 STG.E.U16 desc[UR36][R4.64+0x70], R54 ;  /* 0x0000703604001986 */ /* 0x0003e8000c101524 */
[----:B------:R1:W-:Y:S02]  /*43b0*/  @P0 STG.E.U16 desc[UR36][R8.64+0x72], R55 ;  /* 0x0000723708000986 */ /* 0x0003e4000c101524 */
.L_x_97:
[----:B------:R-:W-:Y:S05]  /*43c0*/  BSYNC B0 ;  /* 0x0000000000007941 */ /* 0x000fea0003800000 */
.L_x_35:
[----:B------:R-:W-:Y:S01]  /*43d0*/  ULDC UR4, c[0x0][0xc] ;  /* 0x0000030000047ab9 */ /* 0x000fe20000000800 */
[----:B------:R-:W-:Y:S01]  /*43e0*/  ULDC UR5, c[0x0][0x10] ;  /* 0x0000040000057ab9 */ /* 0x000fe20000000800 */
[----:B------:R-:W4:Y:S01]  /*43f0*/  LDC R3, c[0x0][0x14] ;  /* 0x00000500ff037b82 */ /* 0x000f220000000800 */
[----:B------:R-:W-:Y:S01]  /*4400*/  UIMAD.WIDE.U32 UR4, UR4, UR5, URZ ;  /* 0x00000005040472a5 */ /* 0x000fe2000f8e003f */
[----:B------:R-:W-:Y:S02]  /*4410*/  IMAD.MOV.U32 R61, RZ, RZ, -0x1 ;  /* 0xffffffffff3d7424 */ /* 0x000fe400078e00ff */
[----:B------:R-:W-:-:S03]  /*4420*/  IMAD.MOV.U32 R59, RZ, RZ, -0x1 ;  /* 0xffffffffff3b7424 */ /* 0x000fc600078e00ff */
[----:B----4-:R-:W-:-:S04]  /*4430*/  IMAD.WIDE.U32 R16, R3, UR4, R16 ;  /* 0x0000000403107c25 */ /* 0x010fc8000f8e0010 */
[----:B------:R-:W-:Y:S01]  /*4440*/  IMAD R3, R3, UR5, RZ ;  /* 0x0000000503037c24 */ /* 0x000fe2000f8e02ff */
[----:B------:R-:W-:Y:S02]  /*4450*/  ULDC.64 UR4, c[0x0][0x650] ;  /* 0x0001940000047ab9 */ /* 0x000fe40000000a00 */
[----:B------:R-:W-:Y:S01]  /*4460*/  ISETP.GE.U32.AND P0, PT, R16, UR4, PT ;  /* 0x0000000410007c0c */ /* 0x000fe2000bf06070 */
[--C-:B------:R-:W-:Y:S01]  /*4470*/  IMAD.IADD R17, R17, 0x1, R3.reuse ;  /* 0x0000000111117824 */ /* 0x100fe200078e0203 */
[----:B------:R-:W-:-:S04]  /*4480*/  PRMT R3, RZ, 0x7610, R3 ;  /* 0x00007610ff037816 */ /* 0x000fc80000000003 */
[----:B------:R-:W-:-:S13]  /*4490*/  ISETP.GE.U32.AND.EX P0, PT, R17, UR5, PT, P0 ;  /* 0x0000000511007c0c */ /* 0x000fda000bf06100 */
[----:B------:R-:W-:Y:S05]  /*44a0*/  @P0 BRA `(.L_x_98) ;  /* 0x0000000400640947 */ /* 0x000fea0003800000 */
[----:B---3--:R-:W3:Y:S01]  /*44b0*/  S2R R12, SR_CTAID.X ;  /* 0x00000000000c7919 */ /* 0x008ee20000002500 */
[----:B-12---:R-:W1:Y:S01]  /*44c0*/  LDC.64 R10, c[0x0][0x628] ;  /* 0x00018a00ff0a7b82 */ /* 0x006e620000000a00 */
[----:B------:R-:W-:Y:S01]  /*44d0*/  ULDC UR4, c[0x0][0x150] ;  /* 0x0000540000047ab9 */ /* 0x000fe20000000800 */
[----:B------:R-:W-:Y:S01]  /*44e0*/  IMAD.MOV.U32 R8, RZ, RZ, R16 ;  /* 0x000000ffff087224 */ /* 0x000fe200078e0010 */
[----:B-----5:R-:W2:Y:S01]  /*44f0*/  S2R R24, SR_CTAID.Y ;  /* 0x0000000000187919 */ /* 0x020ea20000002600 */
[----:B------:R-:W-:-:S04]  /*4500*/  IMAD.MOV.U32 R9, RZ, RZ, R17 ;  /* 0x000000ffff097224 */ /* 0x000fc800078e0011 */
[----:B------:R-:W4:Y:S08]  /*4510*/  LDC R21, c[0x0][0x144] ;  /* 0x00005100ff157b82 */ /* 0x000f300000000800 */
[----:B------:R-:W0:Y:S08]  /*4520*/  LDC R0, c[0x0][0x630] ;  /* 0x00018c00ff007b82 */ /* 0x000e300000000800 */
[----:B------:R-:W0:Y:S01]  /*4530*/  LDC.64 R14, c[0x0][0x620] ;  /* 0x00018800ff0e7b82 */ /* 0x000e220000000a00 */
[----:B-1----:R-:W-:-:S04]  /*4540*/  ISETP.NE.U32.AND P0, PT, R10, RZ, PT ;  /* 0x000000ff0a00720c */ /* 0x002fc80003f05070 */
[----:B------:R-:W-:Y:S02]  /*4550*/  ISETP.NE.AND.EX P0, PT, R11, RZ, PT, P0 ;  /* 0x000000ff0b00720c */ /* 0x000fe40003f05300 */
[----:B---3--:R-:W-:-:S05]  /*4560*/  I2FP.F32.U32 R3, R12 ;  /* 0x0000000c00037245 */ /* 0x008fca0000201000 */
[----:B------:R-:W-:-:S04]  /*4570*/  FMUL R3, R3, UR4 ;  /* 0x0000000403037c20 */ /* 0x000fc80008400000 */
[----:B------:R1:W3:Y:S02]  /*4580*/  F2I.U32.TRUNC.NTZ R20, R3 ;  /* 0x0000000300147305 */ /* 0x0002e4000020f000 */
[----:B--2-4-:R-:W-:Y:S05]  /*4590*/  @!P0 BRA `(.L_x_99) ;  /* 0x0000000000288947 */ /* 0x014fea0003800000 */
[----:B-1----:R-:W1:Y:S02]  /*45a0*/  LDC R3, c[0x0][0x634] ;  /* 0x00018d00ff037b82 */ /* 0x002e640000000800 */
[----:B-1----:R-:W-:-:S05]  /*45b0*/  IADD3 R3, P0, R16, R3, RZ ;  /* 0x0000000310037210 */ /* 0x002fca0007f1e0ff */
[----:B------:R-:W-:-:S04]  /*45c0*/  IMAD.X R13, RZ, RZ, R17, P0 ;  /* 0x000000ffff0d7224 */ /* 0x000fc800000e0611 */
[----:B0-----:R-:W-:-:S04]  /*45d0*/  IMAD.WIDE.U32 R4, R13, R10, RZ ;  /* 0x0000000a0d047225 */ /* 0x001fc800078e00ff */
[----:B------:R-:W-:-:S04]  /*45e0*/  IMAD.WIDE.U32 R6, P0, R3, R11, R4 ;  /* 0x0000000b03067225 */ /* 0x000fc80007800004 */
[----:B------:R-:W-:-:S04]  /*45f0*/  IMAD.WIDE.U32 R4, R3, R10, RZ ;  /* 0x0000000a03047225 */ /* 0x000fc800078e00ff */
[----:B------:R-:W-:Y:S01]  /*4600*/  IMAD.X R9, RZ, RZ, RZ, P0 ;  /* 0x000000ffff097224 */ /* 0x000fe200000e06ff */
[----:B------:R-:W-:Y:S01]  /*4610*/  IADD3 RZ, P0, R5, R6, RZ ;  /* 0x0000000605ff7210 */ /* 0x000fe20007f1e0ff */
[----:B------:R-:W-:-:S04]  /*4620*/  IMAD.MOV.U32 R8, RZ, RZ, R7 ;  /* 0x000000ffff087224 */ /* 0x000fc800078e0007 */
[----:B------:R-:W-:-:S08]  /*4630*/  IMAD.WIDE.U32.X R8, R13, R11, R8, P0 ;  /* 0x0000000b0d087225 */ /* 0x000fd000000e0408 */
.L_x_99:
[----:B------:R-:W2:Y:S01]  /*4640*/  LDC.64 R28, c[0x0][0x640] ;  /* 0x00019000ff1c7b82 */ /* 0x000ea20000000a00 */
[-CC-:B0-----:R-:W-:Y:S01]  /*4650*/  SHF.R.U64 R59, R8, R0.reuse, R9.reuse ;  /* 0x00000000083b7219 */ /* 0x181fe20000001209 */
[----:B---3--:R-:W-:Y:S01]  /*4660*/  IMAD.MOV R20, RZ, RZ, -R20 ;  /* 0x000000ffff147224 */ /* 0x008fe200078e0a14 */
[----:B------:R-:W-:Y:S01]  /*4670*/  SHF.R.U32.HI R0, RZ, R0, R9 ;  /* 0x00000000ff007219 */ /* 0x000fe20000011609 */
[----:B------:R-:W-:Y:S01]  /*4680*/  ULDC UR4, c[0x0][0x154] ;  /* 0x0000550000047ab9 */ /* 0x000fe20000000800 */
[----:B-1----:R-:W-:Y:S01]  /*4690*/  IADD3 R3, P0, RZ, -R59, RZ ;  /* 0x8000003bff037210 */ /* 0x002fe20007f1e0ff */
[----:B------:R-:W-:Y:S02]  /*46a0*/  IMAD R21, R21, R20, R12 ;  /* 0x0000001415157224 */ /* 0x000fe400078e020c */
[----:B------:R-:W0:Y:S01]  /*46b0*/  LDC R6, c[0x0][0x618] ;  /* 0x00018600ff067b82 */ /* 0x000e220000000800 */
[----:B------:R-:W-:Y:S02]  /*46c0*/  IMAD.MOV.U32 R7, RZ, RZ, 0x1 ;  /* 0x00000001ff077424 */ /* 0x000fe400078e00ff */
[----:B------:R-:W-:-:S04]  /*46d0*/  IMAD.X R5, RZ, RZ, ~R0, P0 ;  /* 0x000000ffff057224 */ /* 0x000fc800000e0e00 */
[-C--:B------:R-:W-:Y:S01]  /*46e0*/  IMAD R0, R5, R14.reuse, RZ ;  /* 0x0000000e05007224 */ /* 0x080fe200078e02ff */
[----:B------:R-:W1:Y:S01]  /*46f0*/  LDC R8, c[0x0][0x608] ;  /* 0x00018200ff087b82 */ /* 0x000e620000000800 */
[----:B------:R-:W-:-:S04]  /*4700*/  IMAD.WIDE.U32 R4, R3, R14, R16 ;  /* 0x0000000e03047225 */ /* 0x000fc800078e0010 */
[----:B------:R-:W-:Y:S01]  /*4710*/  IMAD R3, R3, R15, R0 ;  /* 0x0000000f03037224 */ /* 0x000fe200078e0200 */
[----:B------:R-:W-:Y:S02]  /*4720*/  I2FP.F32.U32 R0, R24 ;  /* 0x0000001800007245 */ /* 0x000fe40000201000 */
[----:B------:R-:W3:Y:S01]  /*4730*/  LDC R26, c[0x0][0x658] ;  /* 0x00019600ff1a7b82 */ /* 0x000ee20000000800 */
[----:B------:R-:W-:Y:S01]  /*4740*/  IMAD.IADD R3, R5, 0x1, R3 ;  /* 0x0000000105037824 */ /* 0x000fe200078e0203 */
[----:B--2---:R-:W-:Y:S01]  /*4750*/  ISETP.NE.U32.AND P0, PT, R28, RZ, PT ;  /* 0x000000ff1c00720c */ /* 0x004fe20003f05070 */
[----:B------:R-:W-:Y:S01]  /*4760*/  FMUL R0, R0, UR4 ;  /* 0x0000000400007c20 */ /* 0x000fe20008400000 */
[----:B------:R-:W-:Y:S02]  /*4770*/  IMAD.MOV.U32 R5, RZ, RZ, -0x1 ;  /* 0xffffffffff057424 */ /* 0x000fe400078e00ff */
[----:B------:R-:W-:Y:S01]  /*4780*/  ISETP.NE.AND.EX P0, PT, R29, RZ, PT, P0 ;  /* 0x000000ff1d00720c */ /* 0x000fe20003f05300 */
[----:B------:R2:W4:Y:S01]  /*4790*/  F2I.U32.TRUNC.NTZ R13, R0 ;  /* 0x00000000000d7305 */ /* 0x000522000020f000 */
[----:B------:R-:W2:Y:S01]  /*47a0*/  LDC R15, c[0x0][0x148] ;  /* 0x00005200ff0f7b82 */ /* 0x000ea20000000800 */
[----:B0-----:R-:W-:-:S02]  /*47b0*/  SHF.R.U64 R12, R4, R6, R3 ;  /* 0x00000006040c7219 */ /* 0x001fc40000001203 */
[----:B------:R-:W-:-:S05]  /*47c0*/  SHF.R.U32.HI R3, RZ, R6, R3 ;  /* 0x00000006ff037219 */ /* 0x000fca0000011603 */
[----:B------:R-:W0:Y:S01]  /*47d0*/  LDC R20, c[0x0][0x600] ;  /* 0x00018000ff147b82 */ /* 0x000e220000000800 */
[-CC-:B-1----:R-:W-:Y:S02]  /*47e0*/  SHF.R.U64 R10, R12, R8.reuse, R3.reuse ;  /* 0x000000080c0a7219 */ /* 0x182fe40000001203 */
[----:B------:R-:W-:-:S05]  /*47f0*/  SHF.R.U32.HI R3, RZ, R8, R3 ;  /* 0x00000008ff037219 */ /* 0x000fca0000011603 */
[----:B------:R-:W1:Y:S01]  /*4800*/  LDC R27, c[0x0][0x648] ;  /* 0x00019200ff1b7b82 */ /* 0x000e620000000800 */
[-C--:B---3--:R-:W-:Y:S02]  /*4810*/  SHF.L.U32 R4, R5, R26.reuse, RZ ;  /* 0x0000001a05047219 */ /* 0x088fe400000006ff */
[-CC-:B------:R-:W-:Y:S02]  /*4820*/  SHF.R.U64 R14, R10, R26.reuse, R3.reuse ;  /* 0x0000001a0a0e7219 */ /* 0x180fe40000001203 */
[----:B------:R-:W-:Y:S02]  /*4830*/  SHF.R.U32.HI R5, RZ, R26, R3 ;  /* 0x0000001aff057219 */ /* 0x000fe40000011603 */
[----:B------:R-:W-:Y:S01]  /*4840*/  LOP3.LUT R25, RZ, R4, RZ, 0x33, !PT ;  /* 0x00000004ff197212 */ /* 0x000fe200078e33ff */
[----:B------:R-:W3:Y:S01]  /*4850*/  LDC R30, c[0x0][0x638] ;  /* 0x00018e00ff1e7b82 */ /* 0x000ee20000000800 */
[----:B------:R-:W-:Y:S01]  /*4860*/  SHF.L.U32 R26, R7, R26, RZ ;  /* 0x0000001a071a7219 */ /* 0x000fe200000006ff */
[----:B------:R-:W-:-:S06]  /*4870*/  IMAD.MOV.U32 R4, RZ, RZ, R14 ;  /* 0x000000ffff047224 */ /* 0x000fcc00078e000e */
[----:B------:R-:W0:Y:S01]  /*4880*/  LDC R31, c[0x0][0x610] ;  /* 0x00018400ff1f7b82 */ /* 0x000e220000000800 */
[----:B----4-:R-:W-:Y:S05]  /*4890*/  @!P0 BRA `(.L_x_100) ;  /* 0x0000000000288947 */ /* 0x010fea0003800000 */
        /* <DEDUP_REMOVED lines=10> */
.L_x_100:
[----:B------:R-:W-:Y:S01]  /*4940*/  ISETP.NE.AND P0, PT, R2, 0x1, PT ;  /* 0x000000010200780c */ /* 0x000fe20003f05270 */
[----:B0-----:R-:W-:Y:S01]  /*4950*/  VIADD R7, R20, 0xffffffff ;  /* 0xffffffff14077836 */ /* 0x001fe20000000000 */
[----:B-12---:R-:W-:Y:S01]  /*4960*/  SHF.R.U64 R0, R4, R27, R5 ;  /* 0x0000001b04007219 */ /* 0x006fe20000001205 */
[----:B------:R-:W-:Y:S01]  /*4970*/  IMAD.MOV R13, RZ, RZ, -R13 ;  /* 0x000000ffff0d7224 */ /* 0x000fe200078e0a0d */
[----:B------:R-:W-:Y:S01]  /*4980*/  LOP3.LUT R5, R10, R25, RZ, 0xc0, !PT ;  /* 0x000000190a057212 */ /* 0x000fe200078ec0ff */
[----:B------:R-:W-:Y:S01]  /*4990*/  IMAD.MOV.U32 R4, RZ, RZ, 0x1 ;  /* 0x00000001ff047424 */ /* 0x000fe200078e00ff */
[----:B------:R-:W-:Y:S01]  /*49a0*/  LOP3.LUT R12, R12, R7, RZ, 0xc0, !PT ;  /* 0x000000070c0c7212 */ /* 0x000fe200078ec0ff */
[----:B------:R-:W-:Y:S02]  /*49b0*/  IMAD.MOV R3, RZ, RZ, -R0 ;  /* 0x000000ffff037224 */ /* 0x000fe400078e0a00 */
[----:B------:R-:W-:Y:S02]  /*49c0*/  IMAD R0, R26, R0, R5 ;  /* 0x000000001a007224 */ /* 0x000fe400078e0205 */
[----:B---3--:R-:W-:-:S02]  /*49d0*/  IMAD R3, R3, R30, R14 ;  /* 0x0000001e03037224 */ /* 0x008fc400078e020e */
[----:B------:R-:W-:Y:S02]  /*49e0*/  @P0 IMAD R21, R15, R13, R24 ;  /* 0x0000000d0f150224 */ /* 0x000fe400078e0218 */
[----:B------:R-:W-:Y:S01]  /*49f0*/  IMAD R5, R3, R20, R12 ;  /* 0x0000001403057224 */ /* 0x000fe200078e020c */
[----:B------:R-:W-:Y:S01]  /*4a00*/  PRMT R3, R4, 0x7610, R3 ;  /* 0x0000761004037816 */ /* 0x000fe20000000003 */
[----:B------:R-:W-:-:S05]  /*4a10*/  IMAD R0, R0, R31, R21 ;  /* 0x0000001f00007224 */ /* 0x000fca00078e0215 */
[----:B------:R-:W-:Y:S02]  /*4a20*/  SEL R61, R5, R0, !P0 ;  /* 0x00000000053d7207 */ /* 0x000fe40004000000 */
[----:B------:R-:W-:-:S07]  /*4a30*/  SEL R0, R0, R5, !P0 ;  /* 0x0000000500007207 */ /* 0x000fce0004000000 */
.L_x_98:
[----:B------:R-:W-:Y:S01]  /*4a40*/  LOP3.LUT P0, RZ, R3, 0xff, RZ, 0xc0, !PT ;  /* 0x000000ff03ff7812 */ /* 0x000fe2000780c0ff */
[----:B------:R-:W-:-:S12]  /*4a50*/  IMAD.MOV.U32 R60, RZ, RZ, R0 ;  /* 0x000000ffff3c7224 */ /* 0x000fd800078e0000 */
[----:B------:R-:W-:Y:S05]  /*4a60*/  @P0 BRA `(.L_x_101) ;  /* 0xffffffc800140947 */ /* 0x000fea000383ffff */
[----:B------:R-:W-:Y:S05]  /*4a70*/  EXIT ;  /* 0x000000000000794d */ /* 0x000fea0003800000 */
.L_x_8:
[----:B0-----:R-:W-:Y:S01]  /*4a80*/  ULDC.64 UR4, c[0x0][0x650] ;  /* 0x0001940000047ab9 */ /* 0x001fe20000000a00 */
        /* <DEDUP_REMOVED lines=25> */
.L_x_103:
[----:B------:R-:W0:Y:S01]  /*4c20*/  LDC.64 R28, c[0x0][0x640] ;  /* 0x00019000ff1c7b82 */ /* 0x000e220000000a00 */
[-CC-:B------:R-:W-:Y:S01]  /*4c30*/  SHF.R.U64 R22, R12, R6.reuse, R13.reuse ;  /* 0x000000060c167219 */ /* 0x180fe2000000120d */
[----:B------:R-:W-:Y:S01]  /*4c40*/  IMAD.MOV.U32 R30, RZ, RZ, 0x1 ;  /* 0x00000001ff1e7424 */ /* 0x000fe200078e00ff */
[----:B------:R-:W-:Y:S02]  /*4c50*/  SHF.R.U32.HI R6, RZ, R6, R13 ;  /* 0x00000006ff067219 */ /* 0x000fe4000001160d */
        /* <DEDUP_REMOVED lines=8> */
[----:B------:R-:W-:Y:S01]  /*4ce0*/  IMAD.IADD R9, R9, 0x1, R11 ;  /* 0x0000000109097824 */ /* 0x000fe200078e020b */
[----:B0-----:R-:W-:-:S04]  /*4cf0*/  ISETP.NE.U32.AND P0, PT, R28, RZ, PT ;  /* 0x000000ff1c00720c */ /* 0x001fc80003f05070 */
[----:B------:R-:W-:Y:S02]  /*4d00*/  ISETP.NE.AND.EX P0, PT, R29, RZ, PT, P0 ;  /* 0x000000ff1d00720c */ /* 0x000fe40003f05300 */
[----:B------:R-:W0:Y:S01]  /*4d10*/  LDC R20, c[0x0][0x600] ;  /* 0x00018000ff147b82 */ /* 0x000e220000000800 */
[-CC-:B-1----:R-:W-:Y:S01]  /*4d20*/  SHF.R.U64 R14, R8, R10.reuse, R9.reuse ;  /* 0x0000000a080e7219 */ /* 0x182fe20000001209 */
[----:B------:R-:W-:Y:S01]  /*4d30*/  IMAD.MOV.U32 R8, RZ, RZ, -0x1 ;  /* 0xffffffffff087424 */ /* 0x000fe200078e00ff */
[----:B------:R-:W-:-:S05]  /*4d40*/  SHF.R.U32.HI R9, RZ, R10, R9 ;  /* 0x0000000aff097219 */ /* 0x000fca0000011609 */
[----:B------:R-:W1:Y:S01]  /*4d50*/  LDC R24, c[0x0][0x648] ;  /* 0x00019200ff187b82 */ /* 0x000e620000000800 */
[-CC-:B--2---:R-:W-:Y:S02]  /*4d60*/  SHF.R.U64 R23, R14, R12.reuse, R9.reuse ;  /* 0x0000000c0e177219 */ /* 0x184fe40000001209 */
[----:B------:R-:W-:-:S05]  /*4d70*/  SHF.R.U32.HI R6, RZ, R12, R9 ;  /* 0x0000000cff067219 */ /* 0x000fca0000011609 */
[----:B------:R-:W2:Y:S01]  /*4d80*/  LDC R26, c[0x0][0x638] ;  /* 0x00018e00ff1a7b82 */ /* 0x000ea20000000800 */
[-C--:B---3--:R-:W-:Y:S02]  /*4d90*/  SHF.L.U32 R8, R8, R27.reuse, RZ ;  /* 0x0000001b08087219 */ /* 0x088fe400000006ff */
[-CC-:B------:R-:W-:Y:S02]  /*4da0*/  SHF.R.U64 R25, R23, R27.reuse, R6.reuse ;  /* 0x0000001b17197219 */ /* 0x180fe40000001206 */
[----:B------:R-:W-:Y:S02]  /*4db0*/  LOP3.LUT R32, RZ, R8, RZ, 0x33, !PT ;  /* 0x00000008ff207212 */ /* 0x000fe400078e33ff */
[----:B------:R-:W-:Y:S01]  /*4dc0*/  SHF.R.U32.HI R9, RZ, R27, R6 ;  /* 0x0000001bff097219 */ /* 0x000fe20000011606 */
[----:B------:R-:W3:Y:S01]  /*4dd0*/  LDC R31, c[0x0][0x610] ;  /* 0x00018400ff1f7b82 */ /* 0x000ee20000000800 */
[----:B------:R-:W-:Y:S01]  /*4de0*/  IMAD.MOV.U32 R8, RZ, RZ, R25 ;  /* 0x000000ffff087224 */ /* 0x000fe200078e0019 */
[----:B------:R-:W-:Y:S06]  /*4df0*/  @!P0 BRA `(.L_x_104) ;  /* 0x0000000000288947 */ /* 0x000fec0003800000 */
        /* <DEDUP_REMOVED lines=10> */
.L_x_104:
[----:B------:R-:W-:Y:S01]  /*4ea0*/  ISETP.NE.AND P0, PT, R2, 0x1, PT ;  /* 0x000000010200780c */ /* 0x000fe20003f05270 */
[----:B------:R-:W-:Y:S01]  /*4eb0*/  IMAD.MOV.U32 R13, RZ, RZ, R22 ;  /* 0x000000ffff0d7224 */ /* 0x000fe200078e0016 */
[----:B-1----:R-:W-:Y:S01]  /*4ec0*/  SHF.R.U64 R6, R8, R24, R9 ;  /* 0x0000001808067219 */ /* 0x002fe20000001209 */
[----:B0-----:R-:W-:Y:S01]  /*4ed0*/  VIADD R9, R20, 0xffffffff ;  /* 0xffffffff14097836 */ /* 0x001fe20000000000 */
[----:B------:R-:W-:Y:S02]  /*4ee0*/  SHF.L.U32 R30, R30, R27, RZ ;  /* 0x0000001b1e1e7219 */ /* 0x000fe400000006ff */
[----:B------:R-:W-:Y:S01]  /*4ef0*/  LOP3.LUT R5, R23, R32, RZ, 0xc0, !PT ;  /* 0x0000002017057212 */ /* 0x000fe200078ec0ff */
[----:B------:R-:W-:-:S04]  /*4f00*/  IMAD.MOV R8, RZ, RZ, -R6 ;  /* 0x000000ffff087224 */ /* 0x000fc800078e0a06 */
[----:B------:R-:W-:Y:S01]  /*4f10*/  IMAD R6, R30, R6, R5 ;  /* 0x000000061e067224 */ /* 0x000fe200078e0205 */
[----:B------:R-:W-:Y:S01]  /*4f20*/  LOP3.LUT R5, R14, R9, RZ, 0xc0, !PT ;  /* 0x000000090e057212 */ /* 0x000fe200078ec0ff */
[----:B------:R-:W-:Y:S02]  /*4f30*/  @P0 IMAD R3, R7, R21, R4 ;  /* 0x0000001507030224 */ /* 0x000fe400078e0204 */
[----:B--2---:R-:W-:Y:S02]  /*4f40*/  IMAD R4, R8, R26, R25 ;  /* 0x0000001a08047224 */ /* 0x004fe400078e0219 */
[----:B---3--:R-:W-:Y:S02]  /*4f50*/  IMAD R3, R6, R31, R3 ;  /* 0x0000001f06037224 */ /* 0x008fe400078e0203 */
[----:B------:R-:W-:Y:S02]  /*4f60*/  IMAD R4, R4, R20, R5 ;  /* 0x0000001404047224 */ /* 0x000fe400078e0205 */
[----:B------:R-:W-:-:S03]  /*4f70*/  IMAD.MOV.U32 R6, RZ, RZ, 0x1 ;  /* 0x00000001ff067424 */ /* 0x000fc600078e00ff */
[----:B------:R-:W-:Y:S02]  /*4f80*/  SEL R20, R4, R3, !P0 ;  /* 0x0000000304147207 */ /* 0x000fe40004000000 */
[----:B------:R-:W-:-:S07]  /*4f90*/  SEL R11, R3, R4, !P0 ;  /* 0x00000004030b7207 */ /* 0x000fce0004000000 */
.L_x_102:
[----:B------:R-:W-:-:S08]  /*4fa0*/  NOP ;  /* 0x0000000000007918 */ /* 0x000fd00000000000 */
[----:B------:R-:W0:-:S00]  /*4fb0*/  USETMAXREG.DEALLOC.CTAPOOL 0x28 ;  /* 0x00000028000079c8 */ /* 0x000e0000080e0500 */
[----:B0-----:R-:W-:-:S13]  /*4fc0*/  ISETP.NE.AND P0, PT, R0, RZ, PT ;  /* 0x000000ff0000720c */ /* 0x001fda0003f05270 */
[----:B------:R-:W-:Y:S05]  /*4fd0*/  @P0 EXIT ;  /* 0x000000000000094d */ /* 0x000fea0003800000 */
[----:B------:R-:W-:Y:S01]  /*4fe0*/  LOP3.LUT P0, RZ, R6, 0xff, RZ, 0xc0, !PT ;  /* 0x000000ff06ff7812 */ /* 0x000fe2000780c0ff */
[----:B------:R-:W-:Y:S02]  /*4ff0*/  IMAD.MOV.U32 R0, RZ, RZ, 0x1 ;  /* 0x00000001ff007424 */ /* 0x000fe400078e00ff */
[----:B------:R-:W-:-:S10]  /*5000*/  IMAD.MOV.U32 R12, RZ, RZ, RZ ;  /* 0x000000ffff0c7224 */ /* 0x000fd400078e00ff */
[----:B------:R-:W-:Y:S05]  /*5010*/  @!P0 BRA `(.L_x_105) ;  /* 0x0000000c007c8947 */ /* 0x000fea0003800000 */
[----:B------:R-:W0:Y:S01]  /*5020*/  LDC R0, c[0x0][0x28c] ;  /* 0x0000a300ff007b82 */ /* 0x000e220000000800 */
[----:B------:R-:W-:Y:S01]  /*5030*/  ULDC UR5, c[0x0][0x658] ;  /* 0x0001960000057ab9 */ /* 0x000fe20000000800 */
[----:B------:R-:W-:Y:S01]  /*5040*/  UMOV UR11, 0xffffffff ;  /* 0xffffffff000b7882 */ /* 0x000fe20000000000 */
[----:B------:R-:W-:Y:S01]  /*5050*/  UMOV UR15, 0x1 ;  /* 0x00000001000f7882 */ /* 0x000fe20000000000 */
[----:B------:R-:W-:Y:S01]  /*5060*/  USHF.L.U32 UR11, UR11, UR5, URZ ;  /* 0x000000050b0b7299 */ /* 0x000fe2000800063f */
[----:B------:R-:W-:Y:S01]  /*5070*/  BSSY B0, `(.L_x_105) ;  /* 0x00000d9000007945 */ /* 0x000fe20003800000 */
[----:B------:R-:W-:Y:S01]  /*5080*/  ULDC UR9, c[0x0][0xc] ;  /* 0x0000030000097ab9 */ /* 0x000fe20000000800 */
[----:B------:R-:W-:Y:S01]  /*5090*/  ULDC UR14, c[0x0][0x10] ;  /* 0x00000400000e7ab9 */ /* 0x000fe20000000800 */
[----:B------:R-:W1:Y:S01]  /*50a0*/  S2UR UR8, SR_CgaCtaId ;  /* 0x00000000000879c3 */ /* 0x000e620000008800 */
[----:B------:R-:W-:Y:S01]  /*50b0*/  ULOP3.LUT UR13, URZ, UR11, URZ, 0x33, !UPT ;  /* 0x0000000b3f0d7292 */ /* 0x000fe2000f8e333f */
[----:B------:R-:W-:Y:S01]  /*50c0*/  IMAD.MOV.U32 R10, RZ, RZ, 0x1 ;  /* 0x00000001ff0a7424 */ /* 0x000fe200078e00ff */
[----:B------:R-:W-:Y:S01]  /*50d0*/  LOP3.LUT R9, R19, 0x2, RZ, 0xfc, !PT ;  /* 0x0000000213097812 */ /* 0x000fe200078efcff */
[----:B------:R-:W-:Y:S01]  /*50e0*/  IMAD.MOV.U32 R12, RZ, RZ, RZ ;  /* 0x000000ffff0c7224 */ /* 0x000fe200078e00ff */
[----:B------:R-:W-:Y:S01]  /*50f0*/  ULDC UR4, c[0x0][0x600] ;  /* 0x0001800000047ab9 */ /* 0x000fe20000000800 */
[----:B------:R-:W-:Y:S01]  /*5100*/  UMOV UR18, 0x5 ;  /* 0x0000000500127882 */ /* 0x000fe20000000000 */
[----:B------:R-:W-:-:S02]  /*5110*/  UIADD3 UR4, UR4, -0x1, URZ ;  /* 0xffffffff04047890 */ /* 0x000fc4000fffe03f */
[----:B------:R-:W-:Y:S01]  /*5120*/  USHF.L.U32 UR5, UR15, UR5, URZ ;  /* 0x000000050f057299 */ /* 0x000fe2000800063f */
[----:B------:R-:W-:Y:S01]  /*5130*/  ULDC.64 UR28, c[0x0][0x198] ;  /* 0x00006600001c7ab9 */ /* 0x000fe20000000a00 */
[----:B0-----:R-:W-:-:S05]  /*5140*/  VIADD R0, R0, 0x3f ;  /* 0x0000003f00007836 */ /* 0x001fca0000000000 */
[----:B------:R-:W-:Y:S01]  /*5150*/  SHF.R.S32.HI R3, RZ, 0x1f, R0 ;  /* 0x0000001fff037819 */ /* 0x000fe20000011400 */
[----:B-1----:R-:W-:-:S03]  /*5160*/  ULOP3.LUT UR10, UR8, 0x1, URZ, 0xc0, !UPT ;  /* 0x00000001080a7892 */ /* 0x002fc6000f8ec03f */
[----:B------:R-:W-:Y:S01]  /*5170*/  LEA.HI R3, R3, R0, RZ, 0x6 ;  /* 0x0000000003037211 */ /* 0x000fe200078f30ff */
[----:B------:R-:W-:Y:S01]  /*5180*/  USHF.R.U32.HI UR25, URZ, 0x1, UR8 ;  /* 0x000000013f197899 */ /* 0x000fe20008011608 */
[----:B------:R-:W-:Y:S01]  /*5190*/  IMAD.MOV.U32 R0, RZ, RZ, 0x1 ;  /* 0x00000001ff007424 */ /* 0x000fe200078e00ff */
[----:B------:R-:W-:Y:S01]  /*51a0*/  USHF.L.U32 UR6, UR8, 0x5, URZ ;  /* 0x0000000508067899 */ /* 0x000fe2000800063f */
[----:B------:R-:W-:Y:S01]  /*51b0*/  SHF.R.S32.HI R3, RZ, 0x6, R3 ;  /* 0x00000006ff037819 */ /* 0x000fe20000011403 */
[----:B------:R-:W-:Y:S02]  /*51c0*/  USHF.L.U32 UR7, UR8, 0xb, URZ ;  /* 0x0000000b08077899 */ /* 0x000fe4000800063f */
[----:B------:R-:W-:Y:S02]  /*51d0*/  ULOP3.LUT UR8, UR8, 0xfffffffe, URZ, 0xc0, !UPT ;  /* 0xfffffffe08087892 */ /* 0x000fe4000f8ec03f */
[----:B------:R-:W-:Y:S01]  /*51e0*/  UISETP.GT.U32.AND UP0, UPT, UR10, 0xffff, UPT ;  /* 0x0000ffff0a00788c */ /* 0x000fe2000bf04070 */
[----:B------:R-:W-:Y:S01]  /*51f0*/  VIADD R8, R3, 0x1 ;  /* 0x0000000103087836 */ /* 0x000fe20000000000 */
[----:B------:R-:W-:-:S02]  /*5200*/  USHF.L.U32 UR11, UR15, UR8, URZ ;  /* 0x000000080f0b7299 */ /* 0x000fc4000800063f */
[----:B------:R-:W-:Y:S02]  /*5210*/  ULOP3.LUT UR12, UR8, 0x1, URZ, 0xfc, !UPT ;  /* 0x00000001080c7892 */ /* 0x000fe4000f8efc3f */
[----:B------:R-:W-:Y:S02]  /*5220*/  UIMAD.WIDE.U32 UR8, UR9, UR14, URZ ;  /* 0x0000000e090872a5 */ /* 0x000fe4000f8e003f */
[----:B------:R-:W-:Y:S01]  /*5230*/  USEL UR10, UR10, 0xffff, !UP0 ;  /* 0x0000ffff0a0a7887 */ /* 0x000fe2000c000000 */
[----:B------:R-:W-:Y:S01]  /*5240*/  ULDC UR14, c[0x0][0x14] ;  /* 0x00000500000e7ab9 */ /* 0x000fe20000000800 */
[----:B------:R-:W-:Y:S02]  /*5250*/  USHF.L.U32 UR12, UR15, UR12, URZ ;  /* 0x0000000c0f0c7299 */ /* 0x000fe4000800063f */
[----:B------:R-:W-:Y:S02]  /*5260*/  UIMAD.WIDE.U32 UR26, UR8, UR14, URZ ;  /* 0x0000000e081a72a5 */ /* 0x000fe4000f8e003f */
[----:B------:R-:W-:-:S02]  /*5270*/  UIMAD UR21, UR9, UR14, URZ ;  /* 0x0000000e091572a4 */ /* 0x000fc4000f8e023f */
[----:B------:R-:W-:Y:S02]  /*5280*/  ULOP3.LUT UR10, UR10, 0xffff, URZ, 0xc0, !UPT ;  /* 0x0000ffff0a0a7892 */ /* 0x000fe4000f8ec03f */
[----:B------:R-:W-:Y:S02]  /*5290*/  ULOP3.LUT UR6, UR6, 0x20, URZ, 0xc0, !UPT ;  /* 0x0000002006067892 */ /* 0x000fe4000f8ec03f */
[----:B------:R-:W-:Y:S02]  /*52a0*/  ULOP3.LUT UR7, UR7, 0x800, URZ, 0xc0, !UPT ;  /* 0x0000080007077892 */ /* 0x000fe4000f8ec03f */
[----:B------:R-:W-:Y:S02]  /*52b0*/  ULOP3.LUT UR19, UR11, UR12, URZ, 0xfc, !UPT ;  /* 0x0000000c0b137292 */ /* 0x000fe4000f8efc3f */
[----:B------:R-:W-:Y:S02]  /*52c0*/  UIADD3 UR21, UR27, UR21, URZ ;  /* 0x000000151b157290 */ /* 0x000fe4000fffe03f */
[----:B------:R-:W-:-:S12]  /*52d0*/  USHF.L.U32 UR18, UR18, UR10, URZ ;  /* 0x0000000a12127299 */ /* 0x000fd8000800063f */
.L_x_116:
[----:B------:R-:W-:-:S03]  /*52e0*/  UMOV UR8, 0xffffffff ;  /* 0xffffffff00087882 */ /* 0x000fc60000000000 */
[----:B------:R-:W-:Y:S05]  /*52f0*/  BRA.DIV UR8, `(.L_x_106) ;  /* 0x0000001208607947 */ /* 0x000fea000b800000 */
[----:B------:R-:W-:-:S13]  /*5300*/  ELECT P6, URZ, PT ;  /* 0x00000000003f782f */ /* 0x000fda00038c0000 */
.L_x_132:
[----:B------:R-:W0:Y:S01]  /*5310*/  LDC R4, c[0x0][0x28c] ;  /* 0x0000a300ff047b82 */ /* 0x000e220000000800 */
[----:B------:R-:W-:Y:S01]  /*5320*/  BSSY B1, `(.L_x_107) ;  /* 0x000003c000017945 */ /* 0x000fe20003800000 */
[----:B0-----:R-:W-:-:S13]  /*5330*/  ISETP.LT.OR P6, PT, R4, 0x1, !P6 ;  /* 0x000000010400780c */ /* 0x001fda00077c1670 */
[----:B------:R-:W-:Y:S05]  /*5340*/  @P6 BRA `(.L_x_108) ;  /* 0x0000000000e46947 */ /* 0x000fea0003800000 */
[----:B------:R-:W-:Y:S01]  /*5350*/  LEA R11, R11, UR25, 0x1 ;  /* 0x000000190b0b7c11 */ /* 0x000fe2000f8e08ff */
[----:B------:R-:W-:Y:S01]  /*5360*/  IMAD.MOV.U32 R21, RZ, RZ, RZ ;  /* 0x000000ffff157224 */ /* 0x000fe200078e00ff */
[----:B------:R-:W-:Y:S01]  /*5370*/  LEA R20, R20, UR6, 0x6 ;  /* 0x0000000614147c11 */ /* 0x000fe2000f8e30ff */
[----:B------:R-:W-:Y:S02]  /*5380*/  IMAD.MOV.U32 R4, RZ, RZ, R8 ;  /* 0x000000ffff047224 */ /* 0x000fe400078e0008 */
[----:B------:R-:W-:Y:S02]  /*5390*/  IMAD.MOV.U32 R5, RZ, RZ, R0 ;  /* 0x000000ffff057224 */ /* 0x000fe400078e0000 */
[----:B------:R-:W-:Y:S02]  /*53a0*/  IMAD.MOV.U32 R6, RZ, RZ, R12 ;  /* 0x000000ffff067224 */ /* 0x000fe400078e000c */
[----:B------:R-:W-:-:S07]  /*53b0*/  IMAD.SHL.U32 R15, R11, 0x40, RZ ;  /* 0x000000400b0f7824 */ /* 0x000fce00078e00ff */
.L_x_111:
[----:B------:R-:W0:Y:S01]  /*53c0*/  S2R R14, SR_CgaCtaId ;  /* 0x00000000000e7919 */ /* 0x000e220000008800 */
[----:B------:R-:W-:Y:S02]  /*53d0*/  MOV R7, 0x400 ;  /* 0x0000040000077802 */ /* 0x000fe40000000f00 */
[----:B------:R-:W-:-:S13]  /*53e0*/  LOP3.LUT P1, RZ, R18, 0x7f, RZ, 0xc0, !PT ;  /* 0x0000007f12ff7812 */ /* 0x000fda000782c0ff */
[----:B------:R-:W1:Y:S01]  /*53f0*/  @!P1 LDC R11, c[0x0][0x500] ;  /* 0x00014000ff0b9b82 */ /* 0x000e620000000800 */
[----:B0-----:R-:W-:Y:S02]  /*5400*/  LEA R22, R14, R7, 0x18 ;  /* 0x000000070e167211 */ /* 0x001fe400078ec0ff */
[----:B------:R-:W-:-:S03]  /*5410*/  SHF.L.U32 R7, R5, 0x1f, RZ ;  /* 0x0000001f05077819 */ /* 0x000fc600000006ff */
[----:B------:R-:W-:-:S04]  /*5420*/  IMAD R14, R6, 0x8, R22 ;  /* 0x00000008060e7824 */ /* 0x000fc800078e0216 */
[----:B------:R-:W0:Y:S02]  /*5430*/  SYNCS.PHASECHK.TRANS64.TRYWAIT P0, [R14+URZ+0x48], R7 ;  /* 0x000048070e0075a7 */ /* 0x000e24000800017f */
[----:B01----:R-:W-:Y:S05]  /*5440*/  @!P0 BRA `(.L_x_109) ;  /* 0x00000010002c8947 */ /* 0x003fea0003800000 */
.L_x_133:
[----:B0-----:R-:W-:Y:S01]  /*5450*/  PRMT R7, R9, 0x9910, RZ ;  /* 0x0000991009077816 */ /* 0x001fe200000000ff */
[----:B------:R0:W-:Y:S03]  /*5460*/  @!P1 SYNCS.ARRIVE.TRANS64 RZ, [R14+URZ], R11 ;  /* 0x0000000b0eff99a7 */ /* 0x0001e6000800003f */
[----:B------:R-:W-:-:S13]  /*5470*/  ISETP.NE.AND P0, PT, R7, 0x2, PT ;  /* 0x000000020700780c */ /* 0x000fda0003f05270 */
[----:B0-----:R-:W-:Y:S05]  /*5480*/  @P0 BRA `(.L_x_110) ;  /* 0x0000000000040947 */ /* 0x001fea0003800000 */
[----:B------:R-:W-:Y:S01]  /*5490*/  BPT.TRAP 0x1 ;  /* 0x000000040000795c */ /* 0x000fe20000300000 */
.L_x_110:
[----:B------:R-:W-:Y:S01]  /*54a0*/  LEA R7, R6, UR25, 0x1 ;  /* 0x0000001906077c11 */ /* 0x000fe2000f8e08ff */
[----:B------:R-:W-:Y:S01]  /*54b0*/  VIADD R4, R4, 0xffffffff ;  /* 0xffffffff04047836 */ /* 0x000fe20000000000 */
[----:B------:R-:W-:Y:S01]  /*54c0*/  R2UR UR23, R15 ;  /* 0x000000000f1772ca */ /* 0x000fe200000e0000 */
[----:B------:R-:W-:Y:S01]  /*54d0*/  UIADD3 UR14, UP0, UR28, 0xf0, URZ ;  /* 0x000000f01c0e7890 */ /* 0x000fe2000ff1e03f */
[----:B------:R-:W-:Y:S01]  /*54e0*/  R2UR UR9, R14 ;  /* 0x000000000e0972ca */ /* 0x000fe200000e0000 */
[----:B------:R-:W-:Y:S01]  /*54f0*/  IMAD.SHL.U32 R7, R7, 0x1000, RZ ;  /* 0x0000100007077824 */ /* 0x000fe200078e00ff */
[----:B------:R-:W-:Y:S01]  /*5500*/  R2UR UR10, R21 ;  /* 0x00000000150a72ca */ /* 0x000fe200000e0000 */
[----:B------:R-:W-:Y:S01]  /*5510*/  UIADD3 UR32, UP1, UR28, 0x1f0, URZ ;  /* 0x000001f01c207890 */ /* 0x000fe2000ff3e03f */
[----:B------:R-:W-:Y:S01]  /*5520*/  R2UR UR12, R13 ;  /* 0x000000000d0c72ca */ /* 0x000fe200000e0000 */
[--C-:B------:R-:W-:Y:S01]  /*5530*/  IMAD R11, R7, 0x2, R22.reuse ;  /* 0x00000002070b7824 */ /* 0x100fe200078e0216 */
[----:B------:R-:W-:Y:S01]  /*5540*/  LEA R7, R6, UR7, 0xc ;  /* 0x0000000706077c11 */ /* 0x000fe2000f8e60ff */
[----:B------:R-:W-:Y:S01]  /*5550*/  UIADD3.X UR15, URZ, UR29, URZ, UP0, !UPT ;  /* 0x0000001d3f0f7290 */ /* 0x000fe200087fe43f */
[----:B------:R-:W-:Y:S01]  /*5560*/  R2UR UR24, R20 ;  /* 0x00000000141872ca */ /* 0x000fe200000e0000 */
[----:B------:R-:W-:Y:S01]  /*5570*/  UPRMT UR20, URZ, 0x5410, UR18 ;  /* 0x000054103f147896 */ /* 0x000fe20008000012 */
[----:B------:R-:W-:Y:S01]  /*5580*/  R2UR UR8, R11 ;  /* 0x000000000b0872ca */ /* 0x000fe200000e0000 */
[----:B------:R-:W-:Y:S01]  /*5590*/  IMAD R7, R7, 0x2, R22 ;  /* 0x0000000207077824 */ /* 0x000fe200078e0216 */
[----:B------:R-:W-:Y:S01]  /*55a0*/  ISETP.GT.AND P1, PT, R4, 0x1, PT ;  /* 0x000000010400780c */ /* 0x000fe20003f24270 */
[----:B------:R-:W-:Y:S01]  /*55b0*/  VIADD R6, R6, 0x1 ;  /* 0x0000000106067836 */ /* 0x000fe20000000000 */
[----:B------:R-:W-:Y:S01]  /*55c0*/  UPRMT UR30, URZ, 0x5410, UR19 ;  /* 0x000054103f1e7896 */ /* 0x000fe20008000013 */
[----:B------:R-:W-:Y:S01]  /*55d0*/  VIADD R21, R21, 0x40 ;  /* 0x0000004015157836 */ /* 0x000fe20000000000 */
[----:B------:R-:W-:Y:S01]  /*55e0*/  R2UR UR11, R7 ;  /* 0x00000000070b72ca */ /* 0x000fe200000e0000 */
[----:B------:R-:W-:Y:S01]  /*55f0*/  UIADD3.X UR33, URZ, UR29, URZ, UP1, !UPT ;  /* 0x0000001d3f217290 */ /* 0x000fe20008ffe43f */
[----:B------:R-:W-:Y:S01]  /*5600*/  ISETP.NE.AND P0, PT, R6, 0x9, PT ;  /* 0x000000090600780c */ /* 0x000fe20003f05270 */
[----:B------:R-:W-:Y:S01]  /*5610*/  UMOV UR16, 0x0 ;  /* 0x0000000000107882 */ /* 0x000fe20000000000 */
[----:B------:R-:W-:-:S02]  /*5620*/  UMOV UR17, 0x10000000 ;  /* 0x1000000000117882 */ /* 0x000fc40000000000 */
[----:B------:R-:W-:Y:S01]  /*5630*/  SEL R14, RZ, 0x1, P0 ;  /* 0x00000001ff0e7807 */ /* 0x000fe20000000000 */
[----:B------:R-:W-:Y:S01]  /*5640*/  UIADD3 UR8, UR8, 0x180, URZ ;  /* 0x0000018008087890 */ /* 0x000fe2000fffe03f */
[----:B------:R-:W-:Y:S02]  /*5650*/  SEL R6, R6, RZ, P0 ;  /* 0x000000ff06067207 */ /* 0x000fe40000000000 */
[----:B------:R-:W-:-:S03]  /*5660*/  LOP3.LUT R5, R5, R14, RZ, 0x3c, !PT ;  /* 0x0000000e05057212 */ /* 0x000fc600078e3cff */
[----:B------:R-:W-:-:S03]  /*5670*/  UIADD3 UR22, UR11, 0x24180, URZ ;  /* 0x000241800b167890 */ /* 0x000fc6000fffe03f */
[----:B------:R-:W-:Y:S02]  /*5680*/  UMOV UR11, UR23 ;  /* 0x00000017000b7c82 */ /* 0x000fe40008000000 */
[----:B------:R0:W-:Y:S02]  /*5690*/  UTMALDG.3D.MULTICAST [UR8], [UR14], UR20, desc[UR16] ;  /* 0x000010080e0073b4 */ /* 0x0001e40008011814 */
[----:B0-----:R-:W-:Y:S01]  /*56a0*/  UMOV UR8, UR22 ;  /* 0x0000001600087c82 */ /* 0x001fe20008000000 */
[----:B------:R-:W-:Y:S02]  /*56b0*/  UMOV UR11, UR24 ;  /* 0x00000018000b7c82 */ /* 0x000fe40008000000 */
[----:B------:R0:W-:Y:S02]  /*56c0*/  UTMALDG.3D.MULTICAST [UR8], [UR32], UR30, desc[UR16] ;  /* 0x00001008200073b4 */ /* 0x0001e4000801181e */
[----:B0-----:R-:W-:Y:S05]  /*56d0*/  @P1 BRA `(.L_x_111) ;  /* 0xfffffffc00381947 */ /* 0x001fea000383ffff */
.L_x_108:
[----:B------:R-:W-:Y:S05]  /*56e0*/  BSYNC B1 ;  /* 0x0000000000017941 */ /* 0x000fea0003800000 */
.L_x_107:
[----:B------:R-:W-:Y:S01]  /*56f0*/  LOP3.LUT P1, RZ, R10, 0xff, RZ, 0xc0, !PT ;  /* 0x000000ff0aff7812 */ /* 0x000fe2000782c0ff */
[C---:B------:R-:W-:Y:S01]  /*5700*/  IMAD.IADD R12, R3.reuse, 0x1, R12 ;  /* 0x00000001030c7824 */ /* 0x040fe200078e020c */
[----:B------:R-:W-:Y:S01]  /*5710*/  ULDC.64 UR8, c[0x0][0x650] ;  /* 0x0001940000087ab9 */ /* 0x000fe20000000a00 */
[C---:B------:R-:W-:Y:S01]  /*5720*/  ISETP.GE.U32.AND P2, PT, R3.reuse, 0x9, PT ;  /* 0x000000090300780c */ /* 0x040fe20003f46070 */
[----:B------:R-:W-:Y:S01]  /*5730*/  BSSY B1, `(.L_x_112) ;  /* 0x000006a000017945 */ /* 0x000fe20003800000 */
[----:B------:R-:W-:Y:S01]  /*5740*/  IMAD.MOV.U32 R11, RZ, RZ, -0x1 ;  /* 0xffffffffff0b7424 */ /* 0x000fe200078e00ff */
[----:B------:R-:W-:Y:S01]  /*5750*/  ISETP.GT.U32.AND P0, PT, R12, 0x8, PT ;  /* 0x000000080c00780c */ /* 0x000fe20003f04070 */
[----:B------:R-:W-:Y:S01]  /*5760*/  IMAD.MOV.U32 R20, RZ, RZ, -0x1 ;  /* 0xffffffffff147424 */ /* 0x000fe200078e00ff */
[----:B------:R-:W-:Y:S01]  /*5770*/  PRMT R10, RZ, 0x7610, R10 ;  /* 0x00007610ff0a7816 */ /* 0x000fe2000000000a */
[----:B------:R-:W-:Y:S01]  /*5780*/  IMAD.MOV.U32 R13, RZ, RZ, -0x1 ;  /* 0xffffffffff0d7424 */ /* 0x000fe200078e00ff */
[----:B------:R-:W-:-:S03]  /*5790*/  ISETP.LT.U32.AND P0, PT, R3, 0x9, P0 ;  /* 0x000000090300780c */ /* 0x000fc60000701070 */
[----:B------:R-:W0:Y:S01]  /*57a0*/  @P1 S2R R5, SR_CgaCtaId ;  /* 0x0000000000051919 */ /* 0x000e220000008800 */
[----:B------:R-:W-:-:S04]  /*57b0*/  @P1 MOV R4, 0x400 ;  /* 0x0000040000041802 */ /* 0x000fc80000000f00 */
[----:B0-----:R-:W-:Y:S01]  /*57c0*/  @P1 LEA R6, R5, R4, 0x18 ;  /* 0x0000000405061211 */ /* 0x001fe200078ec0ff */
[----:B------:R-:W-:-:S03]  /*57d0*/  IMAD.WIDE.U32 R4, R12, 0x38e38e39, RZ ;  /* 0x38e38e390c047825 */ /* 0x000fc600078e00ff */
[----:B------:R0:W-:Y:S01]  /*57e0*/  @P1 SYNCS.ARRIVE.TRANS64.A1T0 RZ, [R6+URZ+0xa8], RZ ;  /* 0x0000a8ff06ff19a7 */ /* 0x0001e2000810003f */
[----:B------:R-:W-:Y:S02]  /*57f0*/  IADD3 R16, P1, R16, UR26, RZ ;  /* 0x0000001a10107c10 */ /* 0x000fe4000ff3e0ff */
[----:B------:R-:W-:Y:S02]  /*5800*/  SHF.R.U32.HI R7, RZ, 0x1, R5 ;  /* 0x00000001ff077819 */ /* 0x000fe40000011605 */
[----:B------:R-:W-:Y:S02]  /*5810*/  SEL R5, RZ, 0x1, !P0 ;  /* 0x00000001ff057807 */ /* 0x000fe40004000000 */
[----:B------:R-:W-:Y:S01]  /*5820*/  IADD3.X R17, R17, UR21, RZ, P1, !PT ;  /* 0x0000001511117c10 */ /* 0x000fe20008ffe4ff */
[----:B------:R-:W-:Y:S01]  /*5830*/  IMAD R12, R7, -0x9, R12 ;  /* 0xfffffff7070c7824 */ /* 0x000fe200078e020c */
[----:B------:R-:W-:Y:S02]  /*5840*/  ISETP.GE.U32.AND P0, PT, R16, UR8, PT ;  /* 0x0000000810007c0c */ /* 0x000fe4000bf06070 */
[----:B------:R-:W-:-:S02]  /*5850*/  LOP3.LUT R0, R0, R5, RZ, 0x3c, !PT ;  /* 0x0000000500007212 */ /* 0x000fc400078e3cff */
[----:B------:R-:W-:Y:S02]  /*5860*/  ISETP.GE.U32.AND.EX P0, PT, R17, UR9, PT, P0 ;  /* 0x0000000911007c0c */ /* 0x000fe4000bf06100 */
[----:B------:R-:W-:Y:S02]  /*5870*/  @P2 LOP3.LUT R0, R0, 0x1, R7, 0x78, !PT ;  /* 0x0000000100002812 */ /* 0x000fe400078e7807 */
[----:B------:R-:W-:-:S09]  /*5880*/  PRMT R4, RZ, 0x7610, R4 ;  /* 0x00007610ff047816 */ /* 0x000fd20000000004 */
[----:B0-----:R-:W-:Y:S05]  /*5890*/  @P0 BRA `(.L_x_113) ;  /* 0x00000004004c0947 */ /* 0x001fea0003800000 */
[----:B------:R-:W0:Y:S01]  /*58a0*/  S2R R14, SR_CTAID.X ;  /* 0x00000000000e7919 */ /* 0x000e220000002500 */
[----:B------:R-:W-:Y:S01]  /*58b0*/  ULDC.64 UR8, c[0x0][0x628] ;  /* 0x00018a0000087ab9 */ /* 0x000fe20000000a00 */
[----:B------:R-:W1:Y:S01]  /*58c0*/  LDC R15, c[0x0][0x144] ;  /* 0x00005100ff0f7b82 */ /* 0x000e620000000800 */
[----:B------:R-:W-:Y:S01]  /*58d0*/  ISETP.NE.U32.AND P0, PT, RZ, UR8, PT ;  /* 0x00000008ff007c0c */ /* 0x000fe2000bf05070 */
[----:B------:R-:W2:Y:S01]  /*58e0*/  S2R R11, SR_CTAID.Y ;  /* 0x00000000000b7919 */ /* 0x000ea20000002600 */
[----:B------:R-:W-:Y:S01]  /*58f0*/  ULDC UR10, c[0x0][0x150] ;  /* 0x00005400000a7ab9 */ /* 0x000fe20000000800 */
[----:B------:R-:W-:Y:S01]  /*5900*/  ULDC UR11, c[0x0][0x630] ;  /* 0x00018c00000b7ab9 */ /* 0x000fe20000000800 */
[----:B------:R-:W-:Y:S01]  /*5910*/  ISETP.NE.AND.EX P0, PT, RZ, UR9, PT, P0 ;  /* 0x00000009ff007c0c */ /* 0x000fe2000bf05300 */
[----:B------:R-:W-:Y:S01]  /*5920*/  IMAD.MOV.U32 R4, RZ, RZ, R16 ;  /* 0x000000ffff047224 */ /* 0x000fe200078e0010 */
[----:B0-----:R-:W-:-:S05]  /*5930*/  I2FP.F32.U32 R5, R14 ;  /* 0x0000000e00057245 */ /* 0x001fca0000201000 */
[----:B------:R-:W-:Y:S01]  /*5940*/  FMUL R20, R5, UR10 ;  /* 0x0000000a05147c20 */ /* 0x000fe20008400000 */
[----:B------:R-:W-:-:S05]  /*5950*/  IMAD.MOV.U32 R5, RZ, RZ, R17 ;  /* 0x000000ffff057224 */ /* 0x000fca00078e0011 */
[----:B--2---:R-:W-:Y:S05]  /*5960*/  @!P0 BRA `(.L_x_114) ;  /* 0x0000000000288947 */ /* 0x004fea0003800000 */
[----:B------:R-:W-:Y:S02]  /*5970*/  ULDC UR10, c[0x0][0x634] ;  /* 0x00018d00000a7ab9 */ /* 0x000fe40000000800 */
[----:B------:R-:W-:-:S05]  /*5980*/  IADD3 R5, P0, R16, UR10, RZ ;  /* 0x0000000a10057c10 */ /* 0x000fca000ff1e0ff */
[----:B------:R-:W-:-:S04]  /*5990*/  IMAD.X R13, RZ, RZ, R17, P0 ;  /* 0x000000ffff0d7224 */ /* 0x000fc800000e0611 */
[----:B------:R-:W-:-:S04]  /*59a0*/  IMAD.WIDE.U32 R6, R13, UR8, RZ ;  /* 0x000000080d067c25 */ /* 0x000fc8000f8e00ff */
[----:B------:R-:W-:-:S04]  /*59b0*/  IMAD.WIDE.U32 R6, P0, R5, UR9, R6 ;  /* 0x0000000905067c25 */ /* 0x000fc8000f800006 */
[----:B------:R-:W-:-:S04]  /*59c0*/  IMAD.WIDE.U32 R4, R5, UR8, RZ ;  /* 0x0000000805047c25 */ /* 0x000fc8000f8e00ff */
[----:B------:R-:W-:Y:S01]  /*59d0*/  IMAD.MOV.U32 R4, RZ, RZ, R7 ;  /* 0x000000ffff047224 */ /* 0x000fe200078e0007 */
[----:B------:R-:W-:Y:S01]  /*59e0*/  IADD3 RZ, P1, R5, R6, RZ ;  /* 0x0000000605ff7210 */ /* 0x000fe20007f3e0ff */
[----:B------:R-:W-:-:S04]  /*59f0*/  IMAD.X R5, RZ, RZ, RZ, P0 ;  /* 0x000000ffff057224 */ /* 0x000fc800000e06ff */
[----:B------:R-:W-:-:S08]  /*5a00*/  IMAD.WIDE.U32.X R4, R13, UR9, R4, P1 ;  /* 0x000000090d047c25 */ /* 0x000fd000088e0404 */
.L_x_114:
[--C-:B------:R-:W-:Y:S01]  /*5a10*/  SHF.R.U64 R13, R4, UR11, R5.reuse ;  /* 0x0000000b040d7c19 */ /* 0x100fe20008001205 */
[----:B------:R-:W0:Y:S01]  /*5a20*/  F2I.U32.TRUNC.NTZ R20, R20 ;  /* 0x0000001400147305 */ /* 0x000e22000020f000 */
[----:B------:R-:W-:Y:S01]  /*5a30*/  SHF.R.U32.HI R4, RZ, UR11, R5 ;  /* 0x0000000bff047c19 */ /* 0x000fe20008011605 */
[----:B------:R-:W-:Y:S01]  /*5a40*/  ULDC.64 UR8, c[0x0][0x620] ;  /* 0x0001880000087ab9 */ /* 0x000fe20000000a00 */
[----:B------:R-:W-:Y:S01]  /*5a50*/  IADD3 R7, P0, RZ, -R13, RZ ;  /* 0x8000000dff077210 */ /* 0x000fe20007f1e0ff */
[----:B------:R-:W-:Y:S01]  /*5a60*/  ULDC.64 UR10, c[0x0][0x640] ;  /* 0x00019000000a7ab9 */ /* 0x000fe20000000a00 */
[----:B------:R-:W2:Y:S03]  /*5a70*/  LDC R22, c[0x0][0x148] ;  /* 0x00005200ff167b82 */ /* 0x000ea60000000800 */
[----:B------:R-:W-:Y:S01]  /*5a80*/  IMAD.X R4, RZ, RZ, ~R4, P0 ;  /* 0x000000ffff047224 */ /* 0x000fe200000e0e04 */
[----:B------:R-:W-:-:S03]  /*5a90*/  ISETP.NE.U32.AND P0, PT, RZ, UR10, PT ;  /* 0x0000000aff007c0c */ /* 0x000fc6000bf05070 */
[----:B------:R-:W-:Y:S01]  /*5aa0*/  IMAD R6, R4, UR8, RZ ;  /* 0x0000000804067c24 */ /* 0x000fe2000f8e02ff */
[----:B------:R-:W-:Y:S01]  /*5ab0*/  ISETP.NE.AND.EX P0, PT, RZ, UR11, PT, P0 ;  /* 0x0000000bff007c0c */ /* 0x000fe2000bf05300 */
[----:B------:R-:W-:Y:S01]  /*5ac0*/  IMAD.WIDE.U32 R4, R7, UR8, R16 ;  /* 0x0000000807047c25 */ /* 0x000fe2000f8e0010 */
[----:B------:R-:W-:-:S03]  /*5ad0*/  ULDC UR8, c[0x0][0x618] ;  /* 0x0001860000087ab9 */ /* 0x000fc60000000800 */
[----:B------:R-:W-:Y:S01]  /*5ae0*/  IMAD R7, R7, UR9, R6 ;  /* 0x0000000907077c24 */ /* 0x000fe2000f8e0206 */
[----:B------:R-:W-:Y:S01]  /*5af0*/  ULDC UR9, c[0x0][0x154] ;  /* 0x0000550000097ab9 */ /* 0x000fe20000000800 */
[----:B0-----:R-:W-:Y:S02]  /*5b00*/  IMAD.MOV R6, RZ, RZ, -R20 ;  /* 0x000000ffff067224 */ /* 0x001fe400078e0a14 */
[----:B------:R-:W-:Y:S02]  /*5b10*/  IMAD.IADD R5, R5, 0x1, R7 ;  /* 0x0000000105057824 */ /* 0x000fe400078e0207 */
[----:B-1----:R-:W-:Y:S01]  /*5b20*/  IMAD R14, R15, R6, R14 ;  /* 0x000000060f0e7224 */ /* 0x002fe200078e020e */
[----:B------:R-:W-:Y:S02]  /*5b30*/  I2FP.F32.U32 R6, R11 ;  /* 0x0000000b00067245 */ /* 0x000fe40000201000 */
[--C-:B------:R-:W-:Y:S02]  /*5b40*/  SHF.R.U64 R15, R4, UR8, R5.reuse ;  /* 0x00000008040f7c19 */ /* 0x100fe40008001205 */
[----:B------:R-:W-:Y:S01]  /*5b50*/  SHF.R.U32.HI R4, RZ, UR8, R5 ;  /* 0x00000008ff047c19 */ /* 0x000fe20008011605 */
[----:B------:R-:W-:Y:S01]  /*5b60*/  FMUL R6, R6, UR9 ;  /* 0x0000000906067c20 */ /* 0x000fe20008400000 */
[----:B------:R-:W-:-:S02]  /*5b70*/  ULDC UR8, c[0x0][0x608] ;  /* 0x0001820000087ab9 */ /* 0x000fc40000000800 */
[--C-:B------:R-:W-:Y:S01]  /*5b80*/  SHF.R.U64 R21, R15, UR8, R4.reuse ;  /* 0x000000080f157c19 */ /* 0x100fe20008001204 */
[----:B------:R0:W1:Y:S01]  /*5b90*/  F2I.U32.TRUNC.NTZ R24, R6 ;  /* 0x0000000600187305 */ /* 0x000062000020f000 */
[----:B------:R-:W-:Y:S01]  /*5ba0*/  SHF.R.U32.HI R4, RZ, UR8, R4 ;  /* 0x00000008ff047c19 */ /* 0x000fe20008011604 */
[----:B------:R-:W-:-:S03]  /*5bb0*/  ULDC UR8, c[0x0][0x658] ;  /* 0x0001960000087ab9 */ /* 0x000fc60000000800 */
[--C-:B------:R-:W-:Y:S02]  /*5bc0*/  SHF.R.U64 R20, R21, UR8, R4.reuse ;  /* 0x0000000815147c19 */ /* 0x100fe40008001204 */
[----:B------:R-:W-:-:S03]  /*5bd0*/  SHF.R.U32.HI R23, RZ, UR8, R4 ;  /* 0x00000008ff177c19 */ /* 0x000fc60008011604 */
[----:B------:R-:W-:Y:S02]  /*5be0*/  IMAD.MOV.U32 R4, RZ, RZ, R20 ;  /* 0x000000ffff047224 */ /* 0x000fe400078e0014 */
[----:B------:R-:W-:Y:S01]  /*5bf0*/  IMAD.MOV.U32 R5, RZ, RZ, R23 ;  /* 0x000000ffff057224 */ /* 0x000fe200078e0017 */
[----:B0-----:R-:W-:Y:S06]  /*5c00*/  @!P0 BRA `(.L_x_115) ;  /* 0x0000000000288947 */ /* 0x001fec0003800000 */
        /* <DEDUP_REMOVED lines=10> */
.L_x_115:
[----:B------:R-:W-:Y:S01]  /*5cb0*/  ISETP.NE.AND P0, PT, R2, 0x1, PT ;  /* 0x000000010200780c */ /* 0x000fe20003f05270 */
[----:B------:R-:W-:Y:S01]  /*5cc0*/  ULDC UR8, c[0x0][0x648] ;  /* 0x0001920000087ab9 */ /* 0x000fe20000000800 */
[----:B-1----:R-:W-:Y:S01]  /*5cd0*/  IMAD.MOV R24, RZ, RZ, -R24 ;  /* 0x000000ffff187224 */ /* 0x002fe200078e0a18 */
[----:B------:R-:W-:Y:S01]  /*5ce0*/  SHF.R.U64 R4, R4, UR8, R5 ;  /* 0x0000000804047c19 */ /* 0x000fe20008001205 */
[----:B------:R-:W-:Y:S01]  /*5cf0*/  ULDC UR8, c[0x0][0x638] ;  /* 0x00018e0000087ab9 */ /* 0x000fe20000000800 */
[----:B------:R-:W-:Y:S01]  /*5d00*/  LOP3.LUT R21, R21, UR13, RZ, 0xc0, !PT ;  /* 0x0000000d15157c12 */ /* 0x000fe2000f8ec0ff */
[----:B------:R-:W-:Y:S02]  /*5d10*/  ULDC UR9, c[0x0][0x610] ;  /* 0x0001840000097ab9 */ /* 0x000fe40000000800 */
[----:B------:R-:W-:Y:S02]  /*5d20*/  IMAD.MOV R5, RZ, RZ, -R4 ;  /* 0x000000ffff057224 */ /* 0x000fe400078e0a04 */
[----:B------:R-:W-:-:S02]  /*5d30*/  IMAD R21, R4, UR5, R21 ;  /* 0x0000000504157c24 */ /* 0x000fc4000f8e0215 */
[----:B------:R-:W-:Y:S01]  /*5d40*/  IMAD R20, R5, UR8, R20 ;  /* 0x0000000805147c24 */ /* 0x000fe2000f8e0214 */
[----:B------:R-:W-:Y:S01]  /*5d50*/  ULDC UR8, c[0x0][0x600] ;  /* 0x0001800000087ab9 */ /* 0x000fe20000000800 */
[----:B--2---:R-:W-:Y:S01]  /*5d60*/  @P0 IMAD R14, R22, R24, R11 ;  /* 0x00000018160e0224 */ /* 0x004fe200078e020b */
[----:B------:R-:W-:Y:S01]  /*5d70*/  LOP3.LUT R11, R15, UR4, RZ, 0xc0, !PT ;  /* 0x000000040f0b7c12 */ /* 0x000fe2000f8ec0ff */
[----:B------:R-:W-:Y:S02]  /*5d80*/  IMAD.MOV.U32 R4, RZ, RZ, 0x1 ;  /* 0x00000001ff047424 */ /* 0x000fe400078e00ff */
[----:B------:R-:W-:Y:S02]  /*5d90*/  IMAD R14, R21, UR9, R14 ;  /* 0x00000009150e7c24 */ /* 0x000fe4000f8e020e */
[----:B------:R-:W-:-:S05]  /*5da0*/  IMAD R11, R20, UR8, R11 ;  /* 0x00000008140b7c24 */ /* 0x000fca000f8e020b */
[----:B------:R-:W-:Y:S02]  /*5db0*/  SEL R20, R11, R14, !P0 ;  /* 0x0000000e0b147207 */ /* 0x000fe40004000000 */
[----:B------:R-:W-:-:S07]  /*5dc0*/  SEL R11, R14, R11, !P0 ;  /* 0x0000000b0e0b7207 */ /* 0x000fce0004000000 */
.L_x_113:
[----:B------:R-:W-:Y:S05]  /*5dd0*/  BSYNC B1 ;  /* 0x0000000000017941 */ /* 0x000fea0003800000 */
.L_x_112:
[----:B------:R-:W-:-:S13]  /*5de0*/  LOP3.LUT P0, RZ, R4, 0xff, RZ, 0xc0, !PT ;  /* 0x000000ff04ff7812 */ /* 0x000fda000780c0ff */
[----:B------:R-:W-:Y:S05]  /*5df0*/  @P0 BRA `(.L_x_116) ;  /* 0xfffffff400380947 */ /* 0x000fea000383ffff */
[----:B------:R-:W-:Y:S05]  /*5e00*/  BSYNC B0 ;  /* 0x0000000000007941 */ /* 0x000fea0003800000 */
.L_x_105:
[----:B------:R-:W-:-:S03]  /*5e10*/  UMOV UR8, 0xffffffff ;  /* 0xffffffff00087882 */ /* 0x000fc60000000000 */
[----:B------:R-:W-:Y:S05]  /*5e20*/  BRA.DIV UR8, `(.L_x_117) ;  /* 0x0000000608c87947 */ /* 0x000fea000b800000 */
[----:B------:R-:W-:-:S13]  /*5e30*/  ELECT P6, URZ, PT ;  /* 0x00000000003f782f */ /* 0x000fda00038c0000 */
.L_x_136:
[----:B------:R-:W-:Y:S04]  /*5e40*/  BSSY B0, `(.L_x_118) ;  /* 0x0000058000007945 */ /* 0x000fe80003800000 */
[----:B------:R-:W-:Y:S05]  /*5e50*/  @!P6 BRA `(.L_x_119) ;  /* 0x000000040058e947 */ /* 0x000fea0003800000 */
[----:B------:R-:W-:-:S04]  /*5e60*/  LOP3.LUT R19, R19, 0x2, RZ, 0xfc, !PT ;  /* 0x0000000213137812 */ /* 0x000fc800078efcff */
[----:B------:R-:W-:-:S13]  /*5e70*/  ISETP.NE.AND P0, PT, R19, 0x3, PT ;  /* 0x000000031300780c */ /* 0x000fda0003f05270 */
[----:B------:R-:W-:Y:S05]  /*5e80*/  @!P0 BRA `(.L_x_120) ;  /* 0x0000000000048947 */ /* 0x000fea0003800000 */
[----:B------:R-:W-:Y:S01]  /*5e90*/  BPT.TRAP 0x1 ;  /* 0x000000040000795c */ /* 0x000fe20000300000 */
.L_x_120:
[----:B------:R-:W0:Y:S01]  /*5ea0*/  S2R R3, SR_CgaCtaId ;  /* 0x0000000000037919 */ /* 0x000e220000008800 */
[----:B------:R-:W-:-:S04]  /*5eb0*/  MOV R2, 0x400 ;  /* 0x0000040000027802 */ /* 0x000fc80000000f00 */
[----:B0-----:R-:W-:Y:S02]  /*5ec0*/  LEA R3, R3, R2, 0x18 ;  /* 0x0000000203037211 */ /* 0x001fe400078ec0ff */
[----:B------:R-:W-:-:S03]  /*5ed0*/  SHF.L.U32 R2, R0, 0x1f, RZ ;  /* 0x0000001f00027819 */ /* 0x000fc600000006ff */
[----:B------:R-:W-:-:S04]  /*5ee0*/  VIADD R3, R3, 0x48 ;  /* 0x0000004803037836 */ /* 0x000fc80000000000 */
[C---:B------:R-:W-:Y:S02]  /*5ef0*/  IMAD R7, R12.reuse, 0x8, R3 ;  /* 0x000000080c077824 */ /* 0x040fe400078e0203 */
[----:B------:R-:W-:Y:S02]  /*5f00*/  VIADD R12, R12, 0x1 ;  /* 0x000000010c0c7836 */ /* 0x000fe40000000000 */
[----:B------:R-:W0:Y:S03]  /*5f10*/  SYNCS.PHASECHK.TRANS64.TRYWAIT P0, [R7+URZ], R2 ;  /* 0x00000002070075a7 */ /* 0x000e26000800017f */
[----:B------:R-:W-:-:S04]  /*5f20*/  ISETP.NE.AND P1, PT, R12, 0x9, PT ;  /* 0x000000090c00780c */ /* 0x000fc80003f25270 */
[----:B------:R-:W-:Y:S02]  /*5f30*/  SEL R5, RZ, 0x1, P1 ;  /* 0x00000001ff057807 */ /* 0x000fe40000800000 */
[----:B------:R-:W-:Y:S02]  /*5f40*/  SEL R12, R12, RZ, P1 ;  /* 0x000000ff0c0c7207 */ /* 0x000fe40000800000 */
[----:B------:R-:W-:-:S03]  /*5f50*/  LOP3.LUT R5, R0, R5, RZ, 0x3c, !PT ;  /* 0x0000000500057212 */ /* 0x000fc600078e3cff */
[----:B------:R-:W-:Y:S01]  /*5f60*/  IMAD R9, R12, 0x8, R3 ;  /* 0x000000080c097824 */ /* 0x000fe200078e0203 */
[----:B------:R-:W-:Y:S01]  /*5f70*/  SHF.L.U32 R4, R5, 0x1f, RZ ;  /* 0x0000001f05047819 */ /* 0x000fe200000006ff */
[----:B0-----:R-:W-:Y:S06]  /*5f80*/  @!P0 BRA `(.L_x_121) ;  /* 0x0000000400908947 */ /* 0x001fec0003800000 */
.L_x_137:
[----:B------:R-:W1:Y:S01]  /*5f90*/  SYNCS.PHASECHK.TRANS64.TRYWAIT P0, [R9+URZ], R4 ;  /* 0x00000004090075a7 */ /* 0x000e62000800017f */
[----:B------:R-:W-:-:S05]  /*5fa0*/  VIADD R0, R12, 0x1 ;  /* 0x000000010c007836 */ /* 0x000fca0000000000 */
[----:B------:R-:W-:-:S04]  /*5fb0*/  ISETP.NE.AND P1, PT, R0, 0x9, PT ;  /* 0x000000090000780c */ /* 0x000fc80003f25270 */
[----:B0-----:R-:W-:Y:S02]  /*5fc0*/  SEL R2, RZ, 0x1, P1 ;  /* 0x00000001ff027807 */ /* 0x001fe40000800000 */
[----:B------:R-:W-:Y:S02]  /*5fd0*/  SEL R0, R0, RZ, P1 ;  /* 0x000000ff00007207 */ /* 0x000fe40000800000 */
[----:B------:R-:W-:-:S03]  /*5fe0*/  LOP3.LUT R7, R5, R2, RZ, 0x3c, !PT ;  /* 0x0000000205077212 */ /* 0x000fc600078e3cff */
[----:B------:R-:W-:Y:S01]  /*5ff0*/  IMAD R6, R0, 0x8, R3 ;  /* 0x0000000800067824 */ /* 0x000fe200078e0203 */
[----:B------:R-:W-:Y:S01]  /*6000*/  SHF.L.U32 R5, R7, 0x1f, RZ ;  /* 0x0000001f07057819 */ /* 0x000fe200000006ff */
[----:B-1----:R-:W-:Y:S06]  /*6010*/  @!P0 BRA `(.L_x_122) ;  /* 0x0000000400808947 */ /* 0x002fec0003800000 */
.L_x_138:
[----:B------:R-:W1:Y:S01]  /*6020*/  SYNCS.PHASECHK.TRANS64.TRYWAIT P0, [R6+URZ], R5 ;  /* 0x00000005060075a7 */ /* 0x000e62000800017f */
[----:B------:R-:W-:-:S05]  /*6030*/  VIADD R0, R0, 0x1 ;  /* 0x0000000100007836 */ /* 0x000fca0000000000 */
[----:B------:R-:W-:-:S04]  /*6040*/  ISETP.NE.AND P1, PT, R0, 0x9, PT ;  /* 0x000000090000780c */ /* 0x000fc80003f25270 */
[----:B------:R-:W-:Y:S02]  /*6050*/  SEL R2, RZ, 0x1, P1 ;  /* 0x00000001ff027807 */ /* 0x000fe40000800000 */
[----:B------:R-:W-:Y:S02]  /*6060*/  SEL R0, R0, RZ, P1 ;  /* 0x000000ff00007207 */ /* 0x000fe40000800000 */
[----:B------:R-:W-:-:S03]  /*6070*/  LOP3.LUT R7, R7, R2, RZ, 0x3c, !PT ;  /* 0x0000000207077212 */ /* 0x000fc600078e3cff */
[----:B0-----:R-:W-:Y:S01]  /*6080*/  IMAD R9, R0, 0x8, R3 ;  /* 0x0000000800097824 */ /* 0x001fe200078e0203 */
[----:B------:R-:W-:Y:S01]  /*6090*/  SHF.L.U32 R4, R7, 0x1f, RZ ;  /* 0x0000001f07047819 */ /* 0x000fe200000006ff */
[----:B-1----:R-:W-:Y:S06]  /*60a0*/  @!P0 BRA `(.L_x_123) ;  /* 0x0000000400708947 */ /* 0x002fec0003800000 */
.L_x_139:
        /* <DEDUP_REMOVED lines=9> */
.L_x_140:
        /* <DEDUP_REMOVED lines=9> */
.L_x_141:
        /* <DEDUP_REMOVED lines=9> */
.L_x_142:
        /* <DEDUP_REMOVED lines=9> */
.L_x_143:
[----:B------:R-:W1:Y:S01]  /*62f0*/  SYNCS.PHASECHK.TRANS64.TRYWAIT P0, [R9+URZ], R4 ;  /* 0x00000004090075a7 */ /* 0x000e62000800017f */
[----:B------:R-:W-:-:S05]  /*6300*/  VIADD R0, R0, 0x1 ;  /* 0x0000000100007836 */ /* 0x000fca0000000000 */
[----:B------:R-:W-:-:S04]  /*6310*/  ISETP.NE.AND P1, PT, R0, 0x9, PT ;  /* 0x000000090000780c */ /* 0x000fc80003f25270 */
[----:B------:R-:W-:Y:S02]  /*6320*/  SEL R2, RZ, 0x1, P1 ;  /* 0x00000001ff027807 */ /* 0x000fe40000800000 */
[----:B------:R-:W-:Y:S02]  /*6330*/  SEL R0, R0, RZ, P1 ;  /* 0x000000ff00007207 */ /* 0x000fe40000800000 */
[----:B------:R-:W-:Y:S01]  /*6340*/  LOP3.LUT R2, R7, R2, RZ, 0x3c, !PT ;  /* 0x0000000207027212 */ /* 0x000fe200078e3cff */
[----:B-1----:R-:W-:Y:S06]  /*6350*/  @!P0 BRA `(.L_x_128) ;  /* 0x0000000400288947 */ /* 0x002fec0003800000 */
.L_x_144:
[----:B------:R-:W-:Y:S01]  /*6360*/  IMAD R3, R0, 0x8, R3 ;  /* 0x0000000800037824 */ /* 0x000fe200078e0203 */
[----:B------:R-:W-:-:S07]  /*6370*/  SHF.L.U32 R0, R2, 0x1f, RZ ;  /* 0x0000001f02007819 */ /* 0x000fce00000006ff */
.L_x_129:
[----:B--2---:R2:W3:Y:S02]  /*6380*/  SYNCS.PHASECHK.TRANS64.TRYWAIT P0, [R3+URZ], R0 ;  /* 0x00000000030075a7 */ /* 0x0044e4000800017f */
[----:B---3--:R-:W-:Y:S05]  /*6390*/  @!P0 NANOSLEEP.SYNCS 0x989680 ;  /* 0x009896800000895d */ /* 0x008fea0003900000 */
[----:B------:R-:W3:Y:S02]  /*63a0*/  @!P0 SYNCS.PHASECHK.TRANS64 P0, [R3+URZ], R0 ;  /* 0x00000000030085a7 */ /* 0x000ee4000800007f */
[----:B---3--:R-:W-:Y:S05]  /*63b0*/  @!P0 BRA `(.L_x_129) ;  /* 0xfffffffc00f08947 */ /* 0x008fea000383ffff */
.L_x_119:
[----:B------:R-:W-:Y:S05]  /*63c0*/  BSYNC B0 ;  /* 0x0000000000007941 */ /* 0x000fea0003800000 */
.L_x_118:
[----:B------:R-:W-:Y:S05]  /*63d0*/  EXIT ;  /* 0x000000000000794d */ /* 0x000fea0003800000 */
.L_x_22:
[----:B---3--:R3:W4:Y:S02]  /*63e0*/  SYNCS.PHASECHK.TRANS64.TRYWAIT P1, [R3+URZ], R0 ;  /* 0x00000000030075a7 */ /* 0x008724000802017f */
[----:B----4-:R-:W-:Y:S05]  /*63f0*/  @!P1 NANOSLEEP.SYNCS 0x989680 ;  /* 0x009896800000995d */ /* 0x010fea0003900000 */
[----:B------:R-:W4:Y:S02]  /*6400*/  @!P1 SYNCS.PHASECHK.TRANS64 P1, [R3+URZ], R0 ;  /* 0x00000000030095a7 */ /* 0x000f24000802007f */
[----:B----4-:R-:W-:Y:S05]  /*6410*/  @!P1 BRA `(.L_x_22) ;  /* 0xfffffffc00f09947 */ /* 0x010fea000383ffff */
[----:B------:R-:W-:Y:S05]  /*6420*/  BRA `(.L_x_21) ;  /* 0xffffffb0006c7947 */ /* 0x000fea000383ffff */
.L_x_27:
[----:B-1----:R1:W2:Y:S02]  /*6430*/  SYNCS.PHASECHK.TRANS64.TRYWAIT P1, [R5+URZ], R4 ;  /* 0x00000004050075a7 */ /* 0x0022a4000802017f */
[----:B--2---:R-:W-:Y:S05]  /*6440*/  @!P1 NANOSLEEP.SYNCS 0x989680 ;  /* 0x009896800000995d */ /* 0x004fea0003900000 */
[----:B------:R-:W2:Y:S02]  /*6450*/  @!P1 SYNCS.PHASECHK.TRANS64 P1, [R5+URZ], R4 ;  /* 0x00000004050095a7 */ /* 0x000ea4000802007f */
[----:B--2---:R-:W-:Y:S05]  /*6460*/  @!P1 BRA `(.L_x_27) ;  /* 0xfffffffc00f09947 */ /* 0x004fea000383ffff */
[----:B------:R-:W-:Y:S05]  /*6470*/  BRA `(.L_x_26) ;  /* 0xffffffb4005c7947 */ /* 0x000fea000383ffff */
.L_x_106:
[----:B------:R-:W-:Y:S01]  /*6480*/  BSSY B1, `(.L_x_130) ;  /* 0x0000006000017945 */ /* 0x000fe20003800000 */
[----:B------:R-:W-:-:S07]  /*6490*/  IMAD.MOV.U32 R15, RZ, RZ, -0x1 ;  /* 0xffffffffff0f7424 */ /* 0x000fce00078e00ff */
[----:B------:R-:W-:Y:S05]  /*64a0*/  WARPSYNC.COLLECTIVE R15, `(.L_x_131) ;  /* 0x000000000f0c7348 */ /* 0x000fea0003c00000 */
[----:B------:R-:W-:Y:S02]  /*64b0*/  ELECT P6, UR62, PT ;  /* 0x00000000003e782f */ /* 0x000fe400038c0000 */
[----:B------:R-:W-:Y:S01]  /*64c0*/  MOV R14, UR62 ;  /* 0x0000003e000e7c02 */ /* 0x000fe20008000f00 */
[----:B------:R-:W-:Y:S10]  /*64d0*/  ENDCOLLECTIVE ;  /* 0x000000000000791b */ /* 0x000ff40003800000 */
.L_x_131:
[----:B------:R-:W-:Y:S05]  /*64e0*/  BSYNC B1 ;  /* 0x0000000000017941 */ /* 0x000fea0003800000 */
.L_x_130:
[----:B------:R-:W-:Y:S05]  /*64f0*/  BRA `(.L_x_132) ;  /* 0xffffffec00847947 */ /* 0x000fea000383ffff */
.L_x_109:
[----:B0-----:R0:W1:Y:S02]  /*6500*/  SYNCS.PHASECHK.TRANS64.TRYWAIT P0, [R14+URZ+0x48], R7 ;  /* 0x000048070e0075a7 */ /* 0x001064000800017f */
[----:B-1----:R-:W-:Y:S05]  /*6510*/  @!P0 NANOSLEEP.SYNCS 0x989680 ;  /* 0x009896800000895d */ /* 0x002fea0003900000 */
[----:B------:R-:W1:Y:S02]  /*6520*/  @!P0 SYNCS.PHASECHK.TRANS64 P0, [R14+URZ+0x48], R7 ;  /* 0x000048070e0085a7 */ /* 0x000e64000800007f */
[----:B-1----:R-:W-:Y:S05]  /*6530*/  @!P0 BRA `(.L_x_109) ;  /* 0xfffffffc00f08947 */ /* 0x002fea000383ffff */
[----:B------:R-:W-:Y:S05]  /*6540*/  BRA `(.L_x_133) ;  /* 0xffffffec00c07947 */ /* 0x000fea000383ffff */
.L_x_117:
[----:B------:R-:W-:Y:S01]  /*6550*/  BSSY B0, `(.L_x_134) ;  /* 0x0000006000007945 */ /* 0x000fe20003800000 */
[----:B------:R-:W-:-:S07]  /*6560*/  IMAD.MOV.U32 R15, RZ, RZ, -0x1 ;  /* 0xffffffffff0f7424 */ /* 0x000fce00078e00ff */
[----:B------:R-:W-:Y:S05]  /*6570*/  WARPSYNC.COLLECTIVE R15, `(.L_x_135) ;  /* 0x000000000f0c7348 */ /* 0x000fea0003c00000 */
[----:B------:R-:W-:Y:S02]  /*6580*/  ELECT P6, UR62, PT ;  /* 0x00000000003e782f */ /* 0x000fe400038c0000 */
[----:B------:R-:W-:Y:S01]  /*6590*/  MOV R14, UR62 ;  /* 0x0000003e000e7c02 */ /* 0x000fe20008000f00 */
[----:B------:R-:W-:Y:S10]  /*65a0*/  ENDCOLLECTIVE ;  /* 0x000000000000791b */ /* 0x000ff40003800000 */
.L_x_135:
[----:B------:R-:W-:Y:S05]  /*65b0*/  BSYNC B0 ;  /* 0x0000000000007941 */ /* 0x000fea0003800000 */
.L_x_134:
[----:B------:R-:W-:Y:S05]  /*65c0*/  BRA `(.L_x_136) ;  /* 0xfffffff8001c7947 */ /* 0x000fea000383ffff */
.L_x_121:
[----:B0-----:R0:W1:Y:S02]  /*65d0*/  SYNCS.PHASECHK.TRANS64.TRYWAIT P0, [R7+URZ], R2 ;  /* 0x00000002070075a7 */ /* 0x001064000800017f */
[----:B-1----:R-:W-:Y:S05]  /*65e0*/  @!P0 NANOSLEEP.SYNCS 0x989680 ;  /* 0x009896800000895d */ /* 0x002fea0003900000 */
[----:B------:R-:W1:Y:S02]  /*65f0*/  @!P0 SYNCS.PHASECHK.TRANS64 P0, [R7+URZ], R2 ;  /* 0x00000002070085a7 */ /* 0x000e64000800007f */
[----:B-1----:R-:W-:Y:S05]  /*6600*/  @!P0 BRA `(.L_x_121) ;  /* 0xfffffffc00f08947 */ /* 0x002fea000383ffff */
[----:B------:R-:W-:Y:S05]  /*6610*/  BRA `(.L_x_137) ;  /* 0xfffffff8005c7947 */ /* 0x000fea000383ffff */
.L_x_122:
[----:B0-----:R0:W1:Y:S02]  /*6620*/  SYNCS.PHASECHK.TRANS64.TRYWAIT P0, [R9+URZ], R4 ;  /* 0x00000004090075a7 */ /* 0x001064000800017f */
[----:B-1----:R-:W-:Y:S05]  /*6630*/  @!P0 NANOSLEEP.SYNCS 0x989680 ;  /* 0x009896800000895d */ /* 0x002fea0003900000 */
[----:B------:R-:W1:Y:S02]  /*6640*/  @!P0 SYNCS.PHASECHK.TRANS64 P0, [R9+URZ], R4 ;  /* 0x00000004090085a7 */ /* 0x000e64000800007f */
[----:B-1----:R-:W-:Y:S05]  /*6650*/  @!P0 BRA `(.L_x_122) ;  /* 0xfffffffc00f08947 */ /* 0x002fea000383ffff */
[----:B------:R-:W-:Y:S05]  /*6660*/  BRA `(.L_x_138) ;  /* 0xfffffff8006c7947 */ /* 0x000fea000383ffff */
.L_x_123:
[----:B0-----:R0:W1:Y:S02]  /*6670*/  SYNCS.PHASECHK.TRANS64.TRYWAIT P0, [R6+URZ], R5 ;  /* 0x00000005060075a7 */ /* 0x001064000800017f */
[----:B-1----:R-:W-:Y:S05]  /*6680*/  @!P0 NANOSLEEP.SYNCS 0x989680 ;  /* 0x009896800000895d */ /* 0x002fea0003900000 */
[----:B------:R-:W1:Y:S02]  /*6690*/  @!P0 SYNCS.PHASECHK.TRANS64 P0, [R6+URZ], R5 ;  /* 0x00000005060085a7 */ /* 0x000e64000800007f */
[----:B-1----:R-:W-:Y:S05]  /*66a0*/  @!P0 BRA `(.L_x_123) ;  /* 0xfffffffc00f08947 */ /* 0x002fea000383ffff */
[----:B------:R-:W-:Y:S05]  /*66b0*/  BRA `(.L_x_139) ;  /* 0xfffffff8007c7947 */ /* 0x000fea000383ffff */
.L_x_124:
[----:B0-----:R0:W1:Y:S02]  /*66c0*/  SYNCS.PHASECHK.TRANS64.TRYWAIT P0, [R9+URZ], R4 ;  /* 0x00000004090075a7 */ /* 0x001064000800017f */
[----:B-1----:R-:W-:Y:S05]  /*66d0*/  @!P0 NANOSLEEP.SYNCS 0x989680 ;  /* 0x009896800000895d */ /* 0x002fea0003900000 */
[----:B------:R-:W1:Y:S02]  /*66e0*/  @!P0 SYNCS.PHASECHK.TRANS64 P0, [R9+URZ], R4 ;  /* 0x00000004090085a7 */ /* 0x000e64000800007f */
[----:B-1----:R-:W-:Y:S05]  /*66f0*/  @!P0 BRA `(.L_x_124) ;  /* 0xfffffffc00f08947 */ /* 0x002fea000383ffff */
[----:B------:R-:W-:Y:S05]  /*6700*/  BRA `(.L_x_140) ;  /* 0xfffffff8008c7947 */ /* 0x000fea000383ffff */
.L_x_125:
[----:B0-----:R0:W1:Y:S02]  /*6710*/  SYNCS.PHASECHK.TRANS64.TRYWAIT P0, [R6+URZ], R5 ;  /* 0x00000005060075a7 */ /* 0x001064000800017f */
[----:B-1----:R-:W-:Y:S05]  /*6720*/  @!P0 NANOSLEEP.SYNCS 0x989680 ;  /* 0x009896800000895d */ /* 0x002fea0003900000 */
[----:B------:R-:W1:Y:S02]  /*6730*/  @!P0 SYNCS.PHASECHK.TRANS64 P0, [R6+URZ], R5 ;  /* 0x00000005060085a7 */ /* 0x000e64000800007f */
[----:B-1----:R-:W-:Y:S05]  /*6740*/  @!P0 BRA `(.L_x_125) ;  /* 0xfffffffc00f08947 */ /* 0x002fea000383ffff */
[----:B------:R-:W-:Y:S05]  /*6750*/  BRA `(.L_x_141) ;  /* 0xfffffff8009c7947 */ /* 0x000fea000383ffff */
.L_x_126:
[----:B0-----:R0:W1:Y:S02]  /*6760*/  SYNCS.PHASECHK.TRANS64.TRYWAIT P0, [R9+URZ], R4 ;  /* 0x00000004090075a7 */ /* 0x001064000800017f */
[----:B-1----:R-:W-:Y:S05]  /*6770*/  @!P0 NANOSLEEP.SYNCS 0x989680 ;  /* 0x009896800000895d */ /* 0x002fea0003900000 */
[----:B------:R-:W1:Y:S02]  /*6780*/  @!P0 SYNCS.PHASECHK.TRANS64 P0, [R9+URZ], R4 ;  /* 0x00000004090085a7 */ /* 0x000e64000800007f */
[----:B-1----:R-:W-:Y:S05]  /*6790*/  @!P0 BRA `(.L_x_126) ;  /* 0xfffffffc00f08947 */ /* 0x002fea000383ffff */
[----:B------:R-:W-:Y:S05]  /*67a0*/  BRA `(.L_x_142) ;  /* 0xfffffff800ac7947 */ /* 0x000fea000383ffff */
.L_x_127:
[----:B0-----:R0:W1:Y:S02]  /*67b0*/  SYNCS.PHASECHK.TRANS64.TRYWAIT P0, [R6+URZ], R5 ;  /* 0x00000005060075a7 */ /* 0x001064000800017f */
[----:B-1----:R-:W-:Y:S05]  /*67c0*/  @!P0 NANOSLEEP.SYNCS 0x989680 ;  /* 0x009896800000895d */ /* 0x002fea0003900000 */
[----:B------:R-:W1:Y:S02]  /*67d0*/  @!P0 SYNCS.PHASECHK.TRANS64 P0, [R6+URZ], R5 ;  /* 0x00000005060085a7 */ /* 0x000e64000800007f */
[----:B-1----:R-:W-:Y:S05]  /*67e0*/  @!P0 BRA `(.L_x_127) ;  /* 0xfffffffc00f08947 */ /* 0x002fea000383ffff */
[----:B------:R-:W-:Y:S05]  /*67f0*/  BRA `(.L_x_143) ;  /* 0xfffffff800bc7947 */ /* 0x000fea000383ffff */
.L_x_128:
[----:B-1----:R1:W2:Y:S02]  /*6800*/  SYNCS.PHASECHK.TRANS64.TRYWAIT P0, [R9+URZ], R4 ;  /* 0x00000004090075a7 */ /* 0x0022a4000800017f */
[----:B--2---:R-:W-:Y:S05]  /*6810*/  @!P0 NANOSLEEP.SYNCS 0x989680 ;  /* 0x009896800000895d */ /* 0x004fea0003900000 */
[----:B------:R-:W2:Y:S02]  /*6820*/  @!P0 SYNCS.PHASECHK.TRANS64 P0, [R9+URZ], R4 ;  /* 0x00000004090085a7 */ /* 0x000ea4000800007f */
[----:B--2---:R-:W-:Y:S05]  /*6830*/  @!P0 BRA `(.L_x_128) ;  /* 0xfffffffc00f08947 */ /* 0x004fea000383ffff */
[----:B------:R-:W-:Y:S05]  /*6840*/  BRA `(.L_x_144) ;  /* 0xfffffff800c47947 */ /* 0x000fea000383ffff */
.L_x_145:
[----:B------:R-:W-:-:S00]  /*6850*/  BRA `(.L_x_145) ;  /* 0xfffffffc00fc7947 */ /* 0x000fc0000383ffff */
[----:B------:R-:W-:-:S00]  /*6860*/  NOP ;  /* 0x0000000000007918 */ /* 0x000fc00000000000 */
        /* <DEDUP_REMOVED lines=9> */
.L_x_146:


//--------------------- .nv.global.init           --------------------------
	.section	.nv.global.init,"aw",@progbits
.nv.global.init:
	.type		$str$22,@object
	.size		$str$22,($str$23 - $str$22)
$str$22:
        /*0000*/ 	.byte	0x6b, 0x5f, 0x74, 0x69, 0x6c, 0x65, 0x5f, 0x63, 0x6f, 0x75, 0x6e, 0x74, 0x20, 0x3e, 0x3d, 0x20
        /*0010*/ 	.byte	0x31, 0x00
	.type		$str$23,@object
	.size		$str$23,(__unnamed_1 - $str$23)
$str$23:
        /*0012*/ 	.byte	0x2f, 0x74, 0x6d, 0x70, 0x2f, 0x63, 0x75, 0x74, 0x6c, 0x61, 0x73, 0x73, 0x5f, 0x73, 0x77, 0x65
        /*0022*/ 	.byte	0x65, 0x70, 0x5f, 0x73, 0x72, 0x63, 0x2f, 0x69, 0x6e, 0x63, 0x6c, 0x75, 0x64, 0x65, 0x2f, 0x63
        /*0032*/ 	.byte	0x75, 0x74, 0x6c, 0x61, 0x73, 0x73, 0x2f, 0x67, 0x65, 0x6d, 0x6d, 0x2f, 0x63, 0x6f, 0x6c, 0x6c
        /*0042*/ 	.byte	0x65, 0x63, 0x74, 0x69, 0x76, 0x65, 0x2f, 0x73, 0x6d, 0x39, 0x30, 0x5f, 0x6d, 0x6d, 0x61, 0x5f
        /*0052*/ 	.byte	0x74, 0x6d, 0x61, 0x5f, 0x67, 0x6d, 0x6d, 0x61, 0x5f, 0x73, 0x73, 0x5f, 0x77, 0x61, 0x72, 0x70
        /*0062*/ 	.byte	0x73, 0x70, 0x65, 0x63, 0x69, 0x61, 0x6c, 0x69, 0x7a, 0x65, 0x64, 0x2e, 0x68, 0x70, 0x70, 0x00
	.type		__unnamed_1,@object
	.size		__unnamed_1,(.L_0 - __unnamed_1)
__unnamed_1:
        /*0072*/ 	.byte	0x76, 0x6f, 0x69, 0x64, 0x20, 0x63, 0x75, 0x74, 0x6c, 0x61, 0x73, 0x73, 0x3a, 0x3a, 0x67, 0x65
        /* <DEDUP_REMOVED lines=181> */
        /*0bd2*/ 	.byte	0x74, 0x69, 0x74, 0x79, 0x5d, 0x00
.L_0:


//--------------------- .nv.shared._ZN7cutlass13device_kernelINS_4gemm6kernel13GemmUniversalIN4cute5tupleIJiiiiEEENS1_10collective13CollectiveMmaINS1_34MainloopSm90TmaGmmaWarpSpecializedILi9ENS5_IJNS4_1CILi2EEESB_NSA_ILi1EEEEEENS1_35KernelTmaWarpSpecializedCooperativeEEENS5_IJNSA_ILi128EEENSA_ILi64EEESH_EEENS_10bfloat16_tENS5_IJlSC_lEEESJ_SK_NS4_8TiledMMAINS4_8MMA_AtomIJNS4_4SM904GMMA27MMA_64x64x16_F32BF16BF16_SSILNSO_5MajorE0ELSQ_0ELNSO_7ScaleInE1ELSR_1EEEEEENS4_6LayoutINS5_IJSB_SC_SC_EEENS5_IJSC_NSA_ILi0EEESW_EEEEENS5_IJNS4_10UnderscoreESZ_SZ_EEEEENS4_23SM90_TMA_LOAD_MULTICASTENS4_14ComposedLayoutINS4_7SwizzleILi3ELi4ELi3EEENS4_18smem_ptr_flag_bitsILi16EEENSU_INS5_IJNSA_ILi8EEESH_EEENS5_IJSH_SC_EEEEEEEvNS4_8identityES12_S1C_vS1D_EENS_8epilogue10collective6detail29Sm90TmaWarpSpecializedAdapterINS1G_15DefaultEpilogueISJ_SK_SK_NS1F_6thread17LinearCombinationISJ_Li1EffLNS1K_9ScaleType4KindE0ELNS_15FloatRoundStyleE2ESJ_EENS1_15EpilogueDefaultEEEEEvvEEEEvNT_6ParamsE --------------------------
	.section	.nv.shared._ZN7cutlass13device_kernelINS_4gemm6kernel13GemmUniversalIN4cute5tupleIJiiiiEEENS1_10collective13CollectiveMmaINS1_34MainloopSm90TmaGmmaWarpSpecializedILi9ENS5_IJNS4_1CILi2EEESB_NSA_ILi1EEEEEENS1_35KernelTmaWarpSpecializedCooperativeEEENS5_IJNSA_ILi128EEENSA_ILi64EEESH_EEENS_10bfloat16_tENS5_IJlSC_lEEESJ_SK_NS4_8TiledMMAINS4_8MMA_AtomIJNS4_4SM904GMMA27MMA_64x64x16_F32BF16BF16_SSILNSO_5MajorE0ELSQ_0ELNSO_7ScaleInE1ELSR_1EEEEEENS4_6LayoutINS5_IJSB_SC_SC_EEENS5_IJSC_NSA_ILi0EEESW_EEEEENS5_IJNS4_10UnderscoreESZ_SZ_EEEEENS4_23SM90_TMA_LOAD_MULTICASTENS4_14ComposedLayoutINS4_7SwizzleILi3ELi4ELi3EEENS4_18smem_ptr_flag_bitsILi16EEENSU_INS5_IJNSA_ILi8EEESH_EEENS5_IJSH_SC_EEEEEEEvNS4_8identityES12_S1C_vS1D_EENS_8epilogue10collective6detail29Sm90TmaWarpSpecializedAdapterINS1G_15DefaultEpilogueISJ_SK_SK_NS1F_6thread17LinearCombinationISJ_Li1EffLNS1K_9ScaleType4KindE0ELNS_15FloatRoundStyleE2ESJ_EENS1_15EpilogueDefaultEEEEEvvEEEEvNT_6ParamsE,"aw",@nobits
	.sectionflags	@""
	.align	16
	.zero		1024


//--------------------- .nv.shared.reserved.0     --------------------------
	.section	.nv.shared.reserved.0,"aw",@nobits
	.weak		__nv_reservedSMEM_offset_0_alias
	.size		__nv_reservedSMEM_offset_0_alias, 0, 0
	.other		__nv_reservedSMEM_offset_0_alias,@"STO_CUDA_RESERVED_SHARED STV_DEFAULT"
__nv_reservedSMEM_offset_0_alias:
	.zero		0


//--------------------- .nv.global                --------------------------
	.section	.nv.global,"aw",@nobits
.nv.global:
	.type		_ZN39_INTERNAL_f5176dec_4_k_cu_b34d9657_32984cute1_E,@object
	.size		_ZN39_INTERNAL_f5176dec_4_k_cu_b34d9657_32984cute1_E,(_ZN39_INTERNAL_f5176dec_4_k_cu_b34d9657_32984cuda3std3__45__cpo6cbeginE - _ZN39_INTERNAL_f5176dec_4_k_cu_b34d9657_32984cute1_E)
_ZN39_INTERNAL_f5176dec_4_k_cu_b34d9657_32984cute1_E:
	.zero		1
	.type		_ZN39_INTERNAL_f5176dec_4_k_cu_b34d9657_32984cuda3std3__45__cpo6cbeginE,@object
	.size		_ZN39_INTERNAL_f5176dec_4_k_cu_b34d9657_32984cuda3std3__45__cpo6cbeginE,(_ZN39_INTERNAL_f5176dec_4_k_cu_b34d9657_32984cuda3std3__48in_placeE - _ZN39_INTERNAL_f5176dec_4_k_cu_b34d9657_32984cuda3std3__45__cpo6cbeginE)
_ZN39_INTERNAL_f5176dec_4_k_cu_b34d9657_32984cuda3std3__45__cpo6cbeginE:
	.zero		1
	.type		_ZN39_INTERNAL_f5176dec_4_k_cu_b34d9657_32984cuda3std3__48in_placeE,@object
	.size		_ZN39_INTERNAL_f5176dec_4_k_cu_b34d9657_32984cuda3std3__48in_placeE,(_ZN39_INTERNAL_f5176dec_4_k_cu_b34d9657_32984cuda3std6ranges3__45__cpo9iter_moveE - _ZN39_INTERNAL_f5176dec_4_k_cu_b34d9657_32984cuda3std3__48in_placeE)
_ZN39_INTERNAL_f5176dec_4_k_cu_b34d9657_32984cuda3std3__48in_placeE:
	.zero		1
	.type		_ZN39_INTERNAL_f5176dec_4_k_cu_b34d9657_32984cuda3std6ranges3__45__cpo9iter_moveE,@object
	.size		_ZN39_INTERNAL_f5176dec_4_k_cu_b34d9657_32984cuda3std6ranges3__45__cpo9iter_moveE,(_ZN39_INTERNAL_f5176dec_4_k_cu_b34d9657_32984cuda3std3__45__cpo5beginE - _ZN39_INTERNAL_f5176dec_4_k_cu_b34d9657_32984cuda3std6ranges3__45__cpo9iter_moveE)
_ZN39_INTERNAL_f5176dec_4_k_cu_b34d9657_32984cuda3std6ranges3__45__cpo9iter_moveE:
	.zero		1
	.type		_ZN39_INTERNAL_f5176dec_4_k_cu_b34d9657_32984cuda3std3__45__cpo5beginE,@object
	.size		_ZN39_INTERNAL_f5176dec_4_k_cu_b34d9657_32984cuda3std3__45__cpo5beginE,(_ZN39_INTERNAL_f5176dec_4_k_cu_b34d9657_32984cuda3std3__441_GLOBAL__N__f5176dec_4_k_cu_b34d9657_32986ignoreE - _ZN39_INTERNAL_f5176dec_4_k_cu_b34d9657_32984cuda3std3__45__cpo5beginE)
_ZN39_INTERNAL_f5176dec_4_k_cu_b34d9657_32984cuda3std3__45__cpo5beginE:
	.zero		1
	.type		_ZN39_INTERNAL_f5176dec_4_k_cu_b34d9657_32984cuda3std3__441_GLOBAL__N__f5176dec_4_k_cu_b34d9657_32986ignoreE,@object
	.size		_ZN39_INTERNAL_f5176dec_4_k_cu_b34d9657_32984cuda3std3__441_GLOBAL__N__f5176dec_4_k_cu_b34d9657_32986ignoreE,(_ZN39_INTERNAL_f5176dec_4_k_cu_b34d9657_32984cute7productE - _ZN39_INTERNAL_f5176dec_4_k_cu_b34d9657_32984cuda3std3__441_GLOBAL__N__f5176dec_4_k_cu_b34d9657_32986ignoreE)
_ZN39_INTERNAL_f5176dec_4_k_cu_b34d9657_32984cuda3std3__441_GLOBAL__N__f5176dec_4_k_cu_b34d9657_32986ignoreE:
	.zero		1
	.type		_ZN39_INTERNAL_f5176dec_4_k_cu_b34d9657_32984cute7productE,@object
	.size		_ZN39_INTERNAL_f5176dec_4_k_cu_b34d9657_32984cute7productE,(_ZN39_INTERNAL_f5176dec_4_k_cu_b34d9657_32984cuda3std3__45__cpo3endE - _ZN39_INTERNAL_f5176dec_4_k_cu_b34d9657_32984cute7productE)
_ZN39_INTERNAL_f5176dec_4_k_cu_b34d9657_32984cute7productE:
	.zero		1
	.type		_ZN39_INTERNAL_f5176dec_4_k_cu_b34d9657_32984cuda3std3__45__cpo3endE,@object
	.size		_ZN39_INTERNAL_f5176dec_4_k_cu_b34d9657_32984cuda3std3__45__cpo3endE,(_ZN39_INTERNAL_f5176dec_4_k_cu_b34d9657_32984cuda3std3__419piecewise_constructE - _ZN39_INTERNAL_f5176dec_4_k_cu_b34d9657_32984cuda3std3__45__cpo3endE)
_ZN39_INTERNAL_f5176dec_4_k_cu_b34d9657_32984cuda3std3__45__cpo3endE:
	.zero		1
	.type		_ZN39_INTERNAL_f5176dec_4_k_cu_b34d9657_32984cuda3std3__419piecewise_constructE,@object
	.size		_ZN39_INTERNAL_f5176dec_4_k_cu_b34d9657_32984cuda3std3__419piecewise_constructE,(_ZN39_INTERNAL_f5176dec_4_k_cu_b34d9657_32984cuda3std3__45__cpo4cendE - _ZN39_INTERNAL_f5176dec_4_k_cu_b34d9657_32984cuda3std3__419piecewise_constructE)
_ZN39_INTERNAL_f5176dec_4_k_cu_b34d9657_32984cuda3std3__419piecewise_constructE:
	.zero		1
	.type		_ZN39_INTERNAL_f5176dec_4_k_cu_b34d9657_32984cuda3std3__45__cpo4cendE,@object
	.size		_ZN39_INTERNAL_f5176dec_4_k_cu_b34d9657_32984cuda3std3__45__cpo4cendE,(_ZN39_INTERNAL_f5176dec_4_k_cu_b34d9657_32984cuda3std6ranges3__45__cpo4swapE - _ZN39_INTERNAL_f5176dec_4_k_cu_b34d9657_32984cuda3std3__45__cpo4cendE)
_ZN39_INTERNAL_f5176dec_4_k_cu_b34d9657_32984cuda3std3__45__cpo4cendE:
	.zero		1
	.type		_ZN39_INTERNAL_f5176dec_4_k_cu_b34d9657_32984cuda3std6ranges3__45__cpo4swapE,@object
	.size		_ZN39_INTERNAL_f5176dec_4_k_cu_b34d9657_32984cuda3std6ranges3__45__cpo4swapE,(.L_8 - _ZN39_INTERNAL_f5176dec_4_k_cu_b34d9657_32984cuda3std6ranges3__45__cpo4swapE)
_ZN39_INTERNAL_f5176dec_4_k_cu_b34d9657_32984cuda3std6ranges3__45__cpo4swapE:
	.zero		1
.L_8:


//--------------------- .nv.constant0._ZN7cutlass13device_kernelINS_4gemm6kernel13GemmUniversalIN4cute5tupleIJiiiiEEENS1_10collective13CollectiveMmaINS1_34MainloopSm90TmaGmmaWarpSpecializedILi9ENS5_IJNS4_1CILi2EEESB_NSA_ILi1EEEEEENS1_35KernelTmaWarpSpecializedCooperativeEEENS5_IJNSA_ILi128EEENSA_ILi64EEESH_EEENS_10bfloat16_tENS5_IJlSC_lEEESJ_SK_NS4_8TiledMMAINS4_8MMA_AtomIJNS4_4SM904GMMA27MMA_64x64x16_F32BF16BF16_SSILNSO_5MajorE0ELSQ_0ELNSO_7ScaleInE1ELSR_1EEEEEENS4_6LayoutINS5_IJSB_SC_SC_EEENS5_IJSC_NSA_ILi0EEESW_EEEEENS5_IJNS4_10UnderscoreESZ_SZ_EEEEENS4_23SM90_TMA_LOAD_MULTICASTENS4_14ComposedLayoutINS4_7SwizzleILi3ELi4ELi3EEENS4_18smem_ptr_flag_bitsILi16EEENSU_INS5_IJNSA_ILi8EEESH_EEENS5_IJSH_SC_EEEEEEEvNS4_8identityES12_S1C_vS1D_EENS_8epilogue10collective6detail29Sm90TmaWarpSpecializedAdapterINS1G_15DefaultEpilogueISJ_SK_SK_NS1F_6thread17LinearCombinationISJ_Li1EffLNS1K_9ScaleType4KindE0ELNS_15FloatRoundStyleE2ESJ_EENS1_15EpilogueDefaultEEEEEvvEEEEvNT_6ParamsE --------------------------
	.section	.nv.constant0._ZN7cutlass13device_kernelINS_4gemm6kernel13GemmUniversalIN4cute5tupleIJiiiiEEENS1_10collective13CollectiveMmaINS1_34MainloopSm90TmaGmmaWarpSpecializedILi9ENS5_IJNS4_1CILi2EEESB_NSA_ILi1EEEEEENS1_35KernelTmaWarpSpecializedCooperativeEEENS5_IJNSA_ILi128EEENSA_ILi64EEESH_EEENS_10bfloat16_tENS5_IJlSC_lEEESJ_SK_NS4_8TiledMMAINS4_8MMA_AtomIJNS4_4SM904GMMA27MMA_64x64x16_F32BF16BF16_SSILNSO_5MajorE0ELSQ_0ELNSO_7ScaleInE1ELSR_1EEEEEENS4_6LayoutINS5_IJSB_SC_SC_EEENS5_IJSC_NSA_ILi0EEESW_EEEEENS5_IJNS4_10UnderscoreESZ_SZ_EEEEENS4_23SM90_TMA_LOAD_MULTICASTENS4_14ComposedLayoutINS4_7SwizzleILi3ELi4ELi3EEENS4_18smem_ptr_flag_bitsILi16EEENSU_INS5_IJNSA_ILi8EEESH_EEENS5_IJSH_SC_EEEEEEEvNS4_8identityES12_S1C_vS1D_EENS_8epilogue10collective6detail29Sm90TmaWarpSpecializedAdapterINS1G_15DefaultEpilogueISJ_SK_SK_NS1F_6thread17LinearCombinationISJ_Li1EffLNS1K_9ScaleType4KindE0ELNS_15FloatRoundStyleE2ESJ_EENS1_15EpilogueDefaultEEEEEvvEEEEvNT_6ParamsE,"a",@progbits
	.sectionflags	@""
	.align	4
.nv.constant0._ZN7cutlass13device_kernelINS_4gemm6kernel13GemmUniversalIN4cute5tupleIJiiiiEEENS1_10collective13CollectiveMmaINS1_34MainloopSm90TmaGmmaWarpSpecializedILi9ENS5_IJNS4_1CILi2EEESB_NSA_ILi1EEEEEENS1_35KernelTmaWarpSpecializedCooperativeEEENS5_IJNSA_ILi128EEENSA_ILi64EEESH_EEENS_10bfloat16_tENS5_IJlSC_lEEESJ_SK_NS4_8TiledMMAINS4_8MMA_AtomIJNS4_4SM904GMMA27MMA_64x64x16_F32BF16BF16_SSILNSO_5MajorE0ELSQ_0ELNSO_7ScaleInE1ELSR_1EEEEEENS4_6LayoutINS5_IJSB_SC_SC_EEENS5_IJSC_NSA_ILi0EEESW_EEEEENS5_IJNS4_10UnderscoreESZ_SZ_EEEEENS4_23SM90_TMA_LOAD_MULTICASTENS4_14ComposedLayoutINS4_7SwizzleILi3ELi4ELi3EEENS4_18smem_ptr_flag_bitsILi16EEENSU_INS5_IJNSA_ILi8EEESH_EEENS5_IJSH_SC_EEEEEEEvNS4_8identityES12_S1C_vS1D_EENS_8epilogue10collective6detail29Sm90TmaWarpSpecializedAdapterINS1G_15DefaultEpilogueISJ_SK_SK_NS1F_6thread17LinearCombinationISJ_Li1EffLNS1K_9ScaleType4KindE0ELNS_15FloatRoundStyleE2ESJ_EENS1_15EpilogueDefaultEEEEEvvEEEEvNT_6ParamsE:
	.zero		1664


//--------------------- SYMBOLS --------------------------

	.type		.nv.reservedSmem.offset0,@object
	.size		.nv.reservedSmem.offset0,0x4
	.type		__assertfail,@function
